	.target	sm_100a

	.elftype	@"ET_EXEC"


//--------------------- .note.nv.tkinfo           --------------------------
	.section	.note.nv.tkinfo,"",@"SHT_NOTE"
	.sectionflags	@"SHF_NOTE_NV_TKINFO"
	.tkinfo
        /*0018*/ 	.word	0x00000002
        /*0030*/ 	.string	""
        /*0030*/ 	.string	"ptxas"
        /*0030*/ 	.string	"Cuda compilation tools, release 13.0, V13.0.88"
        /*0030*/ 	.string	"Build cuda_13.0.r13.0/compiler.36424714_0"
        /*0030*/ 	.string	"-arch sm_100a -m 64 "



//--------------------- .note.nv.cuinfo           --------------------------
	.section	.note.nv.cuinfo,"",@"SHT_NOTE"
	.sectionflags	@"SHF_NOTE_NV_CUINFO"
        /*0018*/ 	.short	0x0002
        /*001a*/ 	.short	0x0064
        /*001c*/ 	.short	0x0082
	.zero		2


//--------------------- .nv.info                  --------------------------
	.section	.nv.info,"",@"SHT_CUDA_INFO"
	.align	4


	//----- nvinfo : EIATTR_REGCOUNT
	.align		4
        /*0000*/ 	.byte	0x04, 0x2f
        /*0002*/ 	.short	(.L_19 - .L_18)
	.align		4
.L_18:
        /*0004*/ 	.word	index@(_ZN7cutlass13device_kernelINS_4gemm6kernel13GemmUniversalIN4cute5tupleIJiiiiEEENS1_10collective13CollectiveMmaINS1_35MainloopSm100TmaUmmaWarpSpecializedILi4ELi2ELi4ENS5_IJNS4_1CILi1EEESB_SB_EEEEENS5_IJNSA_ILi128EEENSA_ILi64EEENSA_ILi256EEEEEEaNS5_IJlSB_lEEEaSI_NS4_8TiledMMAINS4_8MMA_AtomIJNS4_15SM100_MMA_S8_SSIaaiLi128ELi64ELNS4_4UMMA5MajorE0ELSN_0ELNSM_8SaturateE0EEEEEENS4_6LayoutISC_NS5_IJNSA_ILi0EEESS_SS_EEEEENS5_IJNS4_10UnderscoreESV_SV_EEEEENS4_13SM90_TMA_LOADENS4_14ComposedLayoutINS4_7SwizzleILi3ELi4ELi3EEENS4_18smem_ptr_flag_bitsILi8EEENSR_INS5_IJNSA_ILi8EEESE_EEENS5_IJSE_SB_EEEEEEEvNS4_8identityESY_S18_vS19_EENS_8epilogue10collective18CollectiveEpilogueINS1B_23Sm100TmaWarpSpecializedILi1ELi1ELi64ELb0ELb0EEEJSH_NS5_IJNSR_ISE_SB_EENSR_ISF_SB_EEEEEaSI_aSI_NS1B_6fusion15FusionCallbacksIS1F_NS1J_17LinearCombinationIaiaiLNS_15FloatRoundStyleE2EEESH_S1I_JEEENS4_5SM1004TMEM4LOAD26SM100_TMEM_LOAD_32dp32b64xESY_NSZ_INS10_ILi2ELi4ELi3EEES13_NSR_INS5_IJS14_SF_EEENS5_IJSF_SB_EEEEEEENS4_39AutoVectorizingCopyWithAssumedAlignmentILi128EEENS4_14SM90_TMA_STOREES1X_S1Z_S1Z_EEEvvEEEEvNT_6ParamsE)
        /*0008*/ 	.word	0x000000c6


	//----- nvinfo : EIATTR_FRAME_SIZE
	.align		4
.L_19:
        /*000c*/ 	.byte	0x04, 0x11
        /*000e*/ 	.short	(.L_21 - .L_20)
	.align		4
.L_20:
        /*0010*/ 	.word	index@($__internal_2_$__cuda_sm10x_tcgen05_guardrail_trap_unallocated_columns_being_dealloced)
        /*0014*/ 	.word	0x00000000


	//----- nvinfo : EIATTR_FRAME_SIZE
	.align		4
.L_21:
        /*0018*/ 	.byte	0x04, 0x11
        /*001a*/ 	.short	(.L_23 - .L_22)
	.align		4
.L_22:
        /*001c*/ 	.word	index@($__internal_1_$__cuda_sm10x_tcgen05_guardrail_trap_phase_invalid_during_alloc)
        /*0020*/ 	.word	0x00000000


	//----- nvinfo : EIATTR_FRAME_SIZE
	.align		4
.L_23:
        /*0024*/ 	.byte	0x04, 0x11
        /*0026*/ 	.short	(.L_25 - .L_24)
	.align		4
.L_24:
        /*0028*/ 	.word	index@($__internal_0_$__cuda_sm10x_tcgen05_guardrail_trap_col_being_dealloced_not_returned_by_alloc)
        /*002c*/ 	.word	0x00000000


	//----- nvinfo : EIATTR_FRAME_SIZE
	.align		4
.L_25:
        /*0030*/ 	.byte	0x04, 0x11
        /*0032*/ 	.short	(.L_27 - .L_26)
	.align		4
.L_26:
        /*0034*/ 	.word	index@(_ZN7cutlass13device_kernelINS_4gemm6kernel13GemmUniversalIN4cute5tupleIJiiiiEEENS1_10collective13CollectiveMmaINS1_35MainloopSm100TmaUmmaWarpSpecializedILi4ELi2ELi4ENS5_IJNS4_1CILi1EEESB_SB_EEEEENS5_IJNSA_ILi128EEENSA_ILi64EEENSA_ILi256EEEEEEaNS5_IJlSB_lEEEaSI_NS4_8TiledMMAINS4_8MMA_AtomIJNS4_15SM100_MMA_S8_SSIaaiLi128ELi64ELNS4_4UMMA5MajorE0ELSN_0ELNSM_8SaturateE0EEEEEENS4_6LayoutISC_NS5_IJNSA_ILi0EEESS_SS_EEEEENS5_IJNS4_10UnderscoreESV_SV_EEEEENS4_13SM90_TMA_LOADENS4_14ComposedLayoutINS4_7SwizzleILi3ELi4ELi3EEENS4_18smem_ptr_flag_bitsILi8EEENSR_INS5_IJNSA_ILi8EEESE_EEENS5_IJSE_SB_EEEEEEEvNS4_8identityESY_S18_vS19_EENS_8epilogue10collective18CollectiveEpilogueINS1B_23Sm100TmaWarpSpecializedILi1ELi1ELi64ELb0ELb0EEEJSH_NS5_IJNSR_ISE_SB_EENSR_ISF_SB_EEEEEaSI_aSI_NS1B_6fusion15FusionCallbacksIS1F_NS1J_17LinearCombinationIaiaiLNS_15FloatRoundStyleE2EEESH_S1I_JEEENS4_5SM1004TMEM4LOAD26SM100_TMEM_LOAD_32dp32b64xESY_NSZ_INS10_ILi2ELi4ELi3EEES13_NSR_INS5_IJS14_SF_EEENS5_IJSF_SB_EEEEEEENS4_39AutoVectorizingCopyWithAssumedAlignmentILi128EEENS4_14SM90_TMA_STOREES1X_S1Z_S1Z_EEEvvEEEEvNT_6ParamsE)
        /*0038*/ 	.word	0x00000000


	//----- nvinfo : EIATTR_MIN_STACK_SIZE
	.align		4
.L_27:
        /*003c*/ 	.byte	0x04, 0x12
        /*003e*/ 	.short	(.L_29 - .L_28)
	.align		4
.L_28:
        /*0040*/ 	.word	index@(_ZN7cutlass13device_kernelINS_4gemm6kernel13GemmUniversalIN4cute5tupleIJiiiiEEENS1_10collective13CollectiveMmaINS1_35MainloopSm100TmaUmmaWarpSpecializedILi4ELi2ELi4ENS5_IJNS4_1CILi1EEESB_SB_EEEEENS5_IJNSA_ILi128EEENSA_ILi64EEENSA_ILi256EEEEEEaNS5_IJlSB_lEEEaSI_NS4_8TiledMMAINS4_8MMA_AtomIJNS4_15SM100_MMA_S8_SSIaaiLi128ELi64ELNS4_4UMMA5MajorE0ELSN_0ELNSM_8SaturateE0EEEEEENS4_6LayoutISC_NS5_IJNSA_ILi0EEESS_SS_EEEEENS5_IJNS4_10UnderscoreESV_SV_EEEEENS4_13SM90_TMA_LOADENS4_14ComposedLayoutINS4_7SwizzleILi3ELi4ELi3EEENS4_18smem_ptr_flag_bitsILi8EEENSR_INS5_IJNSA_ILi8EEESE_EEENS5_IJSE_SB_EEEEEEEvNS4_8identityESY_S18_vS19_EENS_8epilogue10collective18CollectiveEpilogueINS1B_23Sm100TmaWarpSpecializedILi1ELi1ELi64ELb0ELb0EEEJSH_NS5_IJNSR_ISE_SB_EENSR_ISF_SB_EEEEEaSI_aSI_NS1B_6fusion15FusionCallbacksIS1F_NS1J_17LinearCombinationIaiaiLNS_15FloatRoundStyleE2EEESH_S1I_JEEENS4_5SM1004TMEM4LOAD26SM100_TMEM_LOAD_32dp32b64xESY_NSZ_INS10_ILi2ELi4ELi3EEES13_NSR_INS5_IJS14_SF_EEENS5_IJSF_SB_EEEEEEENS4_39AutoVectorizingCopyWithAssumedAlignmentILi128EEENS4_14SM90_TMA_STOREES1X_S1Z_S1Z_EEEvvEEEEvNT_6ParamsE)
        /*0044*/ 	.word	0x00000000
.L_29:


//--------------------- .nv.compat                --------------------------
	.section	.nv.compat,"",@"SHT_CUDA_COMPAT_INFO"
	.align	4
        /*0000*/ 	.byte	0x02, 0x09, 0x01, 0x00, 0x02, 0x02, 0x03, 0x00, 0x02, 0x05, 0x06, 0x00, 0x03, 0x07, 0x01, 0x01
        /*0010*/ 	.byte	0x02, 0x03, 0x01, 0x00, 0x02, 0x06, 0x01, 0x00, 0x04, 0x0b, 0x08, 0x00, 0x01, 0x00, 0x00, 0x00
        /*0020*/ 	.byte	0x00, 0x00, 0x00, 0x00


//--------------------- .nv.info._ZN7cutlass13device_kernelINS_4gemm6kernel13GemmUniversalIN4cute5tupleIJiiiiEEENS1_10collective13CollectiveMmaINS1_35MainloopSm100TmaUmmaWarpSpecializedILi4ELi2ELi4ENS5_IJNS4_1CILi1EEESB_SB_EEEEENS5_IJNSA_ILi128EEENSA_ILi64EEENSA_ILi256EEEEEEaNS5_IJlSB_lEEEaSI_NS4_8TiledMMAINS4_8MMA_AtomIJNS4_15SM100_MMA_S8_SSIaaiLi128ELi64ELNS4_4UMMA5MajorE0ELSN_0ELNSM_8SaturateE0EEEEEENS4_6LayoutISC_NS5_IJNSA_ILi0EEESS_SS_EEEEENS5_IJNS4_10UnderscoreESV_SV_EEEEENS4_13SM90_TMA_LOADENS4_14ComposedLayoutINS4_7SwizzleILi3ELi4ELi3EEENS4_18smem_ptr_flag_bitsILi8EEENSR_INS5_IJNSA_ILi8EEESE_EEENS5_IJSE_SB_EEEEEEEvNS4_8identityESY_S18_vS19_EENS_8epilogue10collective18CollectiveEpilogueINS1B_23Sm100TmaWarpSpecializedILi1ELi1ELi64ELb0ELb0EEEJSH_NS5_IJNSR_ISE_SB_EENSR_ISF_SB_EEEEEaSI_aSI_NS1B_6fusion15FusionCallbacksIS1F_NS1J_17LinearCombinationIaiaiLNS_15FloatRoundStyleE2EEESH_S1I_JEEENS4_5SM1004TMEM4LOAD26SM100_TMEM_LOAD_32dp32b64xESY_NSZ_INS10_ILi2ELi4ELi3EEES13_NSR_INS5_IJS14_SF_EEENS5_IJSF_SB_EEEEEEENS4_39AutoVectorizingCopyWithAssumedAlignmentILi128EEENS4_14SM90_TMA_STOREES1X_S1Z_S1Z_EEEvvEEEEvNT_6ParamsE --------------------------
	.section	.nv.info._ZN7cutlass13device_kernelINS_4gemm6kernel13GemmUniversalIN4cute5tupleIJiiiiEEENS1_10collective13CollectiveMmaINS1_35MainloopSm100TmaUmmaWarpSpecializedILi4ELi2ELi4ENS5_IJNS4_1CILi1EEESB_SB_EEEEENS5_IJNSA_ILi128EEENSA_ILi64EEENSA_ILi256EEEEEEaNS5_IJlSB_lEEEaSI_NS4_8TiledMMAINS4_8MMA_AtomIJNS4_15SM100_MMA_S8_SSIaaiLi128ELi64ELNS4_4UMMA5MajorE0ELSN_0ELNSM_8SaturateE0EEEEEENS4_6LayoutISC_NS5_IJNSA_ILi0EEESS_SS_EEEEENS5_IJNS4_10UnderscoreESV_SV_EEEEENS4_13SM90_TMA_LOADENS4_14ComposedLayoutINS4_7SwizzleILi3ELi4ELi3EEENS4_18smem_ptr_flag_bitsILi8EEENSR_INS5_IJNSA_ILi8EEESE_EEENS5_IJSE_SB_EEEEEEEvNS4_8identityESY_S18_vS19_EENS_8epilogue10collective18CollectiveEpilogueINS1B_23Sm100TmaWarpSpecializedILi1ELi1ELi64ELb0ELb0EEEJSH_NS5_IJNSR_ISE_SB_EENSR_ISF_SB_EEEEEaSI_aSI_NS1B_6fusion15FusionCallbacksIS1F_NS1J_17LinearCombinationIaiaiLNS_15FloatRoundStyleE2EEESH_S1I_JEEENS4_5SM1004TMEM4LOAD26SM100_TMEM_LOAD_32dp32b64xESY_NSZ_INS10_ILi2ELi4ELi3EEES13_NSR_INS5_IJS14_SF_EEENS5_IJSF_SB_EEEEEEENS4_39AutoVectorizingCopyWithAssumedAlignmentILi128EEENS4_14SM90_TMA_STOREES1X_S1Z_S1Z_EEEvvEEEEvNT_6ParamsE,"",@"SHT_CUDA_INFO"
	.sectionflags	@""
	.align	4


	//----- nvinfo : EIATTR_CUDA_API_VERSION
	.align		4
        /*0000*/ 	.byte	0x04, 0x37
        /*0002*/ 	.short	(.L_31 - .L_30)
.L_30:
        /*0004*/ 	.word	0x00000082


	//----- nvinfo : EIATTR_KPARAM_INFO
	.align		4
.L_31:
        /*0008*/ 	.byte	0x04, 0x17
        /*000a*/ 	.short	(.L_33 - .L_32)
.L_32:
        /*000c*/ 	.word	0x00000000
        /*0010*/ 	.short	0x0000
        /*0012*/ 	.short	0x0000
        /*0014*/ 	.byte	0x00, 0xf0, 0x01, 0x20


	//----- nvinfo : EIATTR_AT_ENTRY_FRAGMENTS
	.align		4
.L_33:
        /*0018*/ 	.byte	0x04, 0x4f
        /*001a*/ 	.short	(.L_35 - .L_34)


	//   ....[0]....
.L_34:
        /*001c*/ 	.word	0x00000006


	//----- nvinfo : EIATTR_RESERVED_SMEM_USED
	.align		4
.L_35:
        /*0020*/ 	.byte	0x01, 0x41
	.zero		2


	//----- nvinfo : EIATTR_SPARSE_MMA_MASK
	.align		4
        /*0024*/ 	.byte	0x03, 0x50
        /*0026*/ 	.short	0x0000


	//----- nvinfo : EIATTR_TCGEN05_1CTA_USED
	.align		4
        /*0028*/ 	.byte	0x01, 0x51
	.zero		2


	//----- nvinfo : EIATTR_MAXREG_COUNT
	.align		4
        /*002c*/ 	.byte	0x03, 0x1b
        /*002e*/ 	.short	0x00ff


	//----- nvinfo : EIATTR_NUM_BARRIERS
	.align		4
        /*0030*/ 	.byte	0x02, 0x4c
        /*0032*/ 	.byte	0x07
	.zero		1


	//----- nvinfo : EIATTR_EXTERNS
	.align		4
        /*0034*/ 	.byte	0x04, 0x0f
        /*0036*/ 	.short	(.L_37 - .L_36)


	//   ....[0]....
	.align		4
.L_36:
        /*0038*/ 	.word	index@(__assertfail)


	//----- nvinfo : EIATTR_MERCURY_ISA_VERSION
	.align		4
.L_37:
        /*003c*/ 	.byte	0x03, 0x5f
        /*003e*/ 	.short	0x0101


	//----- nvinfo : EIATTR_INT_WARP_WIDE_INSTR_OFFSETS
	.align		4
        /*0040*/ 	.byte	0x04, 0x31
        /*0042*/ 	.short	(.L_39 - .L_38)


	//   ....[0]....
.L_38:
        /*0044*/ 	.word	0x00001ef0


	//   ....[1]....
        /*0048*/ 	.word	0x00003b00


	//   ....[2]....
        /*004c*/ 	.word	0x00003b20


	//   ....[3]....
        /*0050*/ 	.word	0x00003b50


	//   ....[4]....
        /*0054*/ 	.word	0x00004560


	//   ....[5]....
        /*0058*/ 	.word	0x00004650


	//----- nvinfo : EIATTR_COOP_GROUP_MASK_REGIDS
	.align		4
.L_39:
        /*005c*/ 	.byte	0x04, 0x29
        /*005e*/ 	.short	(.L_41 - .L_40)


	//   ....[0]....
.L_40:
        /*0060*/ 	.word	0xffffffff


	//   ....[1]....
        /*0064*/ 	.word	0xffffffff


	//   ....[2]....
        /*0068*/ 	.word	0xffffffff


	//   ....[3]....
        /*006c*/ 	.word	0xffffffff


	//   ....[4]....
        /*0070*/ 	.word	0xffffffff


	//   ....[5]....
        /*0074*/ 	.word	0xffffffff


	//   ....[6]....
        /*0078*/ 	.word	0xffffffff


	//   ....[7]....
        /*007c*/ 	.word	0xffffffff


	//   ....[8]....
        /*0080*/ 	.word	0xffffffff


	//   ....[9]....
        /*0084*/ 	.word	0xffffffff


	//   ....[10]....
        /*0088*/ 	.word	0xffffffff


	//   ....[11]....
        /*008c*/ 	.word	0xffffffff


	//   ....[12]....
        /*0090*/ 	.word	0xffffffff


	//----- nvinfo : EIATTR_COOP_GROUP_INSTR_OFFSETS
	.align		4
.L_41:
        /*0094*/ 	.byte	0x04, 0x28
        /*0096*/ 	.short	(.L_43 - .L_42)


	//   ....[0]....
.L_42:
        /*0098*/ 	.word	0x00000090


	//   ....[1]....
        /*009c*/ 	.word	0x000004d0


	//   ....[2]....
        /*00a0*/ 	.word	0x00000640


	//   ....[3]....
        /*00a4*/ 	.word	0x00000780


	//   ....[4]....
        /*00a8*/ 	.word	0x00000880


	//   ....[5]....
        /*00ac*/ 	.word	0x000009f0


	//   ....[6]....
        /*00b0*/ 	.word	0x00000b90


	//   ....[7]....
        /*00b4*/ 	.word	0x00001dd0


	//   ....[8]....
        /*00b8*/ 	.word	0x00002bb0


	//   ....[9]....
        /*00bc*/ 	.word	0x00002dc0


	//   ....[10]....
        /*00c0*/ 	.word	0x00002df0


	//   ....[11]....
        /*00c4*/ 	.word	0x000039e0


	//   ....[12]....
        /*00c8*/ 	.word	0x00003c10


	//----- nvinfo : EIATTR_VRC_CTA_INIT_COUNT
	.align		4
.L_43:
        /*00cc*/ 	.byte	0x02, 0x4a
        /*00ce*/ 	.byte	0x80
	.zero		1


	//----- nvinfo : EIATTR_SYSCALL_OFFSETS
	.align		4
        /*00d0*/ 	.byte	0x04, 0x46
        /*00d2*/ 	.short	(.L_45 - .L_44)


	//   ....[0]....
.L_44:
        /*00d4*/ 	.word	0x00005080


	//   ....[1]....
        /*00d8*/ 	.word	0x000051c0


	//   ....[2]....
        /*00dc*/ 	.word	0x00005960


	//----- nvinfo : EIATTR_MBARRIER_INSTR_OFFSETS
	.align		4
.L_45:
        /*00e0*/ 	.byte	0x04, 0x39
        /*00e2*/ 	.short	(.L_47 - .L_46)


	//   ....[0]....
.L_46:
        /*00e4*/ 	.word	0x000005b0
        /*00e8*/ 	.word	0x000000ff
        /*00ec*/ 	.word	0x00000000
        /*00f0*/ 	.short	0x0100
        /*00f2*/ 	.byte	0x05
	.zero		1


	//   ....[1]....
        /*00f4*/ 	.word	0x000005c0
        /*00f8*/ 	.word	0x000000ff
        /*00fc*/ 	.word	0x00000020
        /*0100*/ 	.short	0x0100
        /*0102*/ 	.byte	0x05
	.zero		1


	//   ....[2]....
        /*0104*/ 	.word	0x000005d0
        /*0108*/ 	.word	0x000000ff
        /*010c*/ 	.word	0x00000008
        /*0110*/ 	.short	0x0100
        /*0112*/ 	.byte	0x05
	.zero		1


	//   ....[3]....
        /*0114*/ 	.word	0x000005e0
        /*0118*/ 	.word	0x000000ff
        /*011c*/ 	.word	0x00000028
        /*0120*/ 	.short	0x0100
        /*0122*/ 	.byte	0x05
	.zero		1


	//   ....[4]....
        /*0124*/ 	.word	0x000005f0
        /*0128*/ 	.word	0x000000ff
        /*012c*/ 	.word	0x00000010
        /*0130*/ 	.short	0x0100
        /*0132*/ 	.byte	0x05
	.zero		1


	//   ....[5]....
        /*0134*/ 	.word	0x00000600
        /*0138*/ 	.word	0x000000ff
        /*013c*/ 	.word	0x00000030
        /*0140*/ 	.short	0x0100
        /*0142*/ 	.byte	0x05
	.zero		1


	//   ....[6]....
        /*0144*/ 	.word	0x00000610
        /*0148*/ 	.word	0x000000ff
        /*014c*/ 	.word	0x00000018
        /*0150*/ 	.short	0x0100
        /*0152*/ 	.byte	0x05
	.zero		1


	//   ....[7]....
        /*0154*/ 	.word	0x00000620
        /*0158*/ 	.word	0x000000ff
        /*015c*/ 	.word	0x00000038
        /*0160*/ 	.short	0x0100
        /*0162*/ 	.byte	0x05
	.zero		1


	//   ....[8]....
        /*0164*/ 	.word	0x00000750
        /*0168*/ 	.word	0x000000ff
        /*016c*/ 	.word	0x00000040
        /*0170*/ 	.short	0x0100
        /*0172*/ 	.byte	0x06
	.zero		1


	//   ....[9]....
        /*0174*/ 	.word	0x00000760
        /*0178*/ 	.word	0x000000ff
        /*017c*/ 	.word	0x00000048
        /*0180*/ 	.short	0x0100
        /*0182*/ 	.byte	0x06
	.zero		1


	//   ....[10]....
        /*0184*/ 	.word	0x00000850
        /*0188*/ 	.word	0x000000ff
        /*018c*/ 	.word	0x00000050
        /*0190*/ 	.short	0x0100
        /*0192*/ 	.byte	0x05
	.zero		1


	//   ....[11]....
        /*0194*/ 	.word	0x00000860
        /*0198*/ 	.word	0x000000ff
        /*019c*/ 	.word	0x00000058
        /*01a0*/ 	.short	0x0100
        /*01a2*/ 	.byte	0x05
	.zero		1


	//   ....[12]....
        /*01a4*/ 	.word	0x000009a0
        /*01a8*/ 	.word	0x000000ff
        /*01ac*/ 	.word	0x00000060
        /*01b0*/ 	.short	0x0100
        /*01b2*/ 	.byte	0x05
	.zero		1


	//   ....[13]....
        /*01b4*/ 	.word	0x000009b0
        /*01b8*/ 	.word	0x000000ff
        /*01bc*/ 	.word	0x00000070
        /*01c0*/ 	.short	0x0100
        /*01c2*/ 	.byte	0x05
	.zero		1


	//   ....[14]....
        /*01c4*/ 	.word	0x000009c0
        /*01c8*/ 	.word	0x000000ff
        /*01cc*/ 	.word	0x00000068
        /*01d0*/ 	.short	0x0100
        /*01d2*/ 	.byte	0x05
	.zero		1


	//   ....[15]....
        /*01d4*/ 	.word	0x000009d0
        /*01d8*/ 	.word	0x000000ff
        /*01dc*/ 	.word	0x00000078
        /*01e0*/ 	.short	0x0100
        /*01e2*/ 	.byte	0x05
	.zero		1


	//   ....[16]....
        /*01e4*/ 	.word	0x00000b00
        /*01e8*/ 	.word	0x000000ff
        /*01ec*/ 	.word	0x00000080
        /*01f0*/ 	.short	0x0100
        /*01f2*/ 	.byte	0x06
	.zero		1


	//   ....[17]....
        /*01f4*/ 	.word	0x00000b10
        /*01f8*/ 	.word	0x000000ff
        /*01fc*/ 	.word	0x000000a0
        /*0200*/ 	.short	0x0100
        /*0202*/ 	.byte	0x06
	.zero		1


	//   ....[18]....
        /*0204*/ 	.word	0x00000b20
        /*0208*/ 	.word	0x000000ff
        /*020c*/ 	.word	0x00000088
        /*0210*/ 	.short	0x0100
        /*0212*/ 	.byte	0x06
	.zero		1


	//   ....[19]....
        /*0214*/ 	.word	0x00000b30
        /*0218*/ 	.word	0x000000ff
        /*021c*/ 	.word	0x000000a8
        /*0220*/ 	.short	0x0100
        /*0222*/ 	.byte	0x06
	.zero		1


	//   ....[20]....
        /*0224*/ 	.word	0x00000b40
        /*0228*/ 	.word	0x000000ff
        /*022c*/ 	.word	0x00000090
        /*0230*/ 	.short	0x0100
        /*0232*/ 	.byte	0x06
	.zero		1


	//   ....[21]....
        /*0234*/ 	.word	0x00000b50
        /*0238*/ 	.word	0x000000ff
        /*023c*/ 	.word	0x000000b0
        /*0240*/ 	.short	0x0100
        /*0242*/ 	.byte	0x06
	.zero		1


	//   ....[22]....
        /*0244*/ 	.word	0x00000b60
        /*0248*/ 	.word	0x000000ff
        /*024c*/ 	.word	0x00000098
        /*0250*/ 	.short	0x0100
        /*0252*/ 	.byte	0x06
	.zero		1


	//   ....[23]....
        /*0254*/ 	.word	0x00000b70
        /*0258*/ 	.word	0x000000ff
        /*025c*/ 	.word	0x000000b8
        /*0260*/ 	.short	0x0100
        /*0262*/ 	.byte	0x06
	.zero		1


	//   ....[24]....
        /*0264*/ 	.word	0x00000c60
        /*0268*/ 	.word	0x000000ff
        /*026c*/ 	.word	0x000000c0
        /*0270*/ 	.short	0x0100
        /*0272*/ 	.byte	0x05
	.zero		1


	//   ....[25]....
        /*0274*/ 	.word	0x00000c70
        /*0278*/ 	.word	0x000000ff
        /*027c*/ 	.word	0x000000d0
        /*0280*/ 	.short	0x0100
        /*0282*/ 	.byte	0x05
	.zero		1


	//   ....[26]....
        /*0284*/ 	.word	0x00000c80
        /*0288*/ 	.word	0x000000ff
        /*028c*/ 	.word	0x000000c8
        /*0290*/ 	.short	0x0100
        /*0292*/ 	.byte	0x05
	.zero		1


	//   ....[27]....
        /*0294*/ 	.word	0x00000c90
        /*0298*/ 	.word	0x000000ff
        /*029c*/ 	.word	0x000000d8
        /*02a0*/ 	.short	0x0100
        /*02a2*/ 	.byte	0x05
	.zero		1


	//   ....[28]....
        /*02a4*/ 	.word	0x00001570
        /*02a8*/ 	.word	0x00000003
        /*02ac*/ 	.word	0x000000d0
        /*02b0*/ 	.short	0x010a
        /*02b2*/ 	.byte	0xff
	.zero		1


	//   ....[29]....
        /*02b4*/ 	.word	0x000015a0
        /*02b8*/ 	.word	0x00000003
        /*02bc*/ 	.word	0x000000c0
        /*02c0*/ 	.short	0x0101
        /*02c2*/ 	.byte	0xff
	.zero		1


	//   ....[30]....
        /*02c4*/ 	.word	0x00001670
        /*02c8*/ 	.word	0x000000ff
        /*02cc*/ 	.word	0x00000020
        /*02d0*/ 	.short	0x010a
        /*02d2*/ 	.byte	0x08
	.zero		1


	//   ....[31]....
        /*02d4*/ 	.word	0x00001710
        /*02d8*/ 	.word	0x000000ff
        /*02dc*/ 	.word	0x00000020
        /*02e0*/ 	.short	0x010a
        /*02e2*/ 	.byte	0x21
	.zero		1


	//   ....[32]....
        /*02e4*/ 	.word	0x00001860
        /*02e8*/ 	.word	0x000000ff
        /*02ec*/ 	.word	0x00000020
        /*02f0*/ 	.short	0x010a
        /*02f2*/ 	.byte	0x08
	.zero		1


	//   ....[33]....
        /*02f4*/ 	.word	0x00001a30
        /*02f8*/ 	.word	0x000000ff
        /*02fc*/ 	.word	0x00000058
        /*0300*/ 	.short	0x0101
        /*0302*/ 	.byte	0x04
	.zero		1


	//   ....[34]....
        /*0304*/ 	.word	0x00001a50
        /*0308*/ 	.word	0x000000ff
        /*030c*/ 	.word	0x00000020
        /*0310*/ 	.short	0x010a
        /*0312*/ 	.byte	0x08
	.zero		1


	//   ....[35]....
        /*0314*/ 	.word	0x00001ad0
        /*0318*/ 	.word	0x000000ff
        /*031c*/ 	.word	0x00000020
        /*0320*/ 	.short	0x010a
        /*0322*/ 	.byte	0x21
	.zero		1


	//   ....[36]....
        /*0324*/ 	.word	0x00001c20
        /*0328*/ 	.word	0x000000ff
        /*032c*/ 	.word	0x00000020
        /*0330*/ 	.short	0x010a
        /*0332*/ 	.byte	0x08
	.zero		1


	//   ....[37]....
        /*0334*/ 	.word	0x00001e00
        /*0338*/ 	.word	0x00000002
        /*033c*/ 	.word	0x00000060
        /*0340*/ 	.short	0x010a
        /*0342*/ 	.byte	0xff
	.zero		1


	//   ....[38]....
        /*0344*/ 	.word	0x00001ec0
        /*0348*/ 	.word	0x00000002
        /*034c*/ 	.word	0x00000000
        /*0350*/ 	.short	0x0101
        /*0352*/ 	.byte	0xff
	.zero		1


	//   ....[39]....
        /*0354*/ 	.word	0x00002420
        /*0358*/ 	.word	0x000000ff
        /*035c*/ 	.word	0x00000000
        /*0360*/ 	.short	0x010a
        /*0362*/ 	.byte	0x05
	.zero		1


	//   ....[40]....
        /*0364*/ 	.word	0x000024b0
        /*0368*/ 	.word	0x000000ff
        /*036c*/ 	.word	0x00000000
        /*0370*/ 	.short	0x010a
        /*0372*/ 	.byte	0x05
	.zero		1


	//   ....[41]....
        /*0374*/ 	.word	0x00002540
        /*0378*/ 	.word	0x000000ff
        /*037c*/ 	.word	0x00000000
        /*0380*/ 	.short	0x010a
        /*0382*/ 	.byte	0x05
	.zero		1


	//   ....[42]....
        /*0384*/ 	.word	0x000025e0
        /*0388*/ 	.word	0x00000000
        /*038c*/ 	.word	0x00000000
        /*0390*/ 	.short	0x010a
        /*0392*/ 	.byte	0xff
	.zero		1


	//   ....[43]....
        /*0394*/ 	.word	0x00002700
        /*0398*/ 	.word	0x00000000
        /*039c*/ 	.word	0x000000c0
        /*03a0*/ 	.short	0x010a
        /*03a2*/ 	.byte	0xff
	.zero		1


	//   ....[44]....
        /*03a4*/ 	.word	0x00002760
        /*03a8*/ 	.word	0x00000004
        /*03ac*/ 	.word	0x00000000
        /*03b0*/ 	.short	0x0101
        /*03b2*/ 	.byte	0xff
	.zero		1


	//   ....[45]....
        /*03b4*/ 	.word	0x00002780
        /*03b8*/ 	.word	0x000000ff
        /*03bc*/ 	.word	0x00000070
        /*03c0*/ 	.short	0x010a
        /*03c2*/ 	.byte	0x05
	.zero		1


	//   ....[46]....
        /*03c4*/ 	.word	0x000028a0
        /*03c8*/ 	.word	0x00000000
        /*03cc*/ 	.word	0x00000060
        /*03d0*/ 	.short	0x010a
        /*03d2*/ 	.byte	0xff
	.zero		1


	//   ....[47]....
        /*03d4*/ 	.word	0x000029b0
        /*03d8*/ 	.word	0x00000000
        /*03dc*/ 	.word	0x00000000
        /*03e0*/ 	.short	0x0101
        /*03e2*/ 	.byte	0xff
	.zero		1


	//   ....[48]....
        /*03e4*/ 	.word	0x00002a40
        /*03e8*/ 	.word	0x000000ff
        /*03ec*/ 	.word	0x00000070
        /*03f0*/ 	.short	0x0106
        /*03f2*/ 	.byte	0x05
	.zero		1


	//   ....[49]....
        /*03f4*/ 	.word	0x00002a60
        /*03f8*/ 	.word	0x000000ff
        /*03fc*/ 	.word	0x00000070
        /*0400*/ 	.short	0x010a
        /*0402*/ 	.byte	0x05
	.zero		1


	//   ....[50]....
        /*0404*/ 	.word	0x00002af0
        /*0408*/ 	.word	0x000000ff
        /*040c*/ 	.word	0x00000070
        /*0410*/ 	.short	0x0106
        /*0412*/ 	.byte	0x04
	.zero		1


	//   ....[51]....
        /*0414*/ 	.word	0x00002b30
        /*0418*/ 	.word	0x00000000
        /*041c*/ 	.word	0x00000070
        /*0420*/ 	.short	0x010a
        /*0422*/ 	.byte	0xff
	.zero		1


	//   ....[52]....
        /*0424*/ 	.word	0x000030f0
        /*0428*/ 	.word	0x00000000
        /*042c*/ 	.word	0x00000060
        /*0430*/ 	.short	0x010a
        /*0432*/ 	.byte	0xff
	.zero		1


	//   ....[53]....
        /*0434*/ 	.word	0x000031f0
        /*0438*/ 	.word	0x00000003
        /*043c*/ 	.word	0x00000000
        /*0440*/ 	.short	0x0101
        /*0442*/ 	.byte	0xff
	.zero		1


	//   ....[54]....
        /*0444*/ 	.word	0x00003200
        /*0448*/ 	.word	0x000000ff
        /*044c*/ 	.word	0x00000000
        /*0450*/ 	.short	0x010a
        /*0452*/ 	.byte	0x07
	.zero		1


	//   ....[55]....
        /*0454*/ 	.word	0x00003230
        /*0458*/ 	.word	0x000000ff
        /*045c*/ 	.word	0x000000a0
        /*0460*/ 	.short	0x010a
        /*0462*/ 	.byte	0x06
	.zero		1


	//   ....[56]....
        /*0464*/ 	.word	0x00003300
        /*0468*/ 	.word	0x000000ff
        /*046c*/ 	.word	0x00000000
        /*0470*/ 	.short	0x010a
        /*0472*/ 	.byte	0x0b
	.zero		1


	//   ....[57]....
        /*0474*/ 	.word	0x00003430
        /*0478*/ 	.word	0x000000ff
        /*047c*/ 	.word	0x00000000
        /*0480*/ 	.short	0x010a
        /*0482*/ 	.byte	0x22
	.zero		1


	//   ....[58]....
        /*0484*/ 	.word	0x00003810
        /*0488*/ 	.word	0x000000ff
        /*048c*/ 	.word	0x00000000
        /*0490*/ 	.short	0x010a
        /*0492*/ 	.byte	0x06
	.zero		1


	//   ....[59]....
        /*0494*/ 	.word	0x000038a0
        /*0498*/ 	.word	0x000000ff
        /*049c*/ 	.word	0x00000000
        /*04a0*/ 	.short	0x010a
        /*04a2*/ 	.byte	0x06
	.zero		1


	//   ....[60]....
        /*04a4*/ 	.word	0x00003930
        /*04a8*/ 	.word	0x000000ff
        /*04ac*/ 	.word	0x00000000
        /*04b0*/ 	.short	0x010a
        /*04b2*/ 	.byte	0x06
	.zero		1


	//   ....[61]....
        /*04b4*/ 	.word	0x000039c0
        /*04b8*/ 	.word	0x000000ff
        /*04bc*/ 	.word	0x00000000
        /*04c0*/ 	.short	0x010a
        /*04c2*/ 	.byte	0x07
	.zero		1


	//   ....[62]....
        /*04c4*/ 	.word	0x00003e00
        /*04c8*/ 	.word	0x00000000
        /*04cc*/ 	.word	0x00000060
        /*04d0*/ 	.short	0x010a
        /*04d2*/ 	.byte	0xff
	.zero		1


	//   ....[63]....
        /*04d4*/ 	.word	0x00003ef0
        /*04d8*/ 	.word	0x00000000
        /*04dc*/ 	.word	0x00000000
        /*04e0*/ 	.short	0x0101
        /*04e2*/ 	.byte	0xff
	.zero		1


	//   ....[64]....
        /*04e4*/ 	.word	0x00004210
        /*04e8*/ 	.word	0x000000ff
        /*04ec*/ 	.word	0x00000058
        /*04f0*/ 	.short	0x010a
        /*04f2*/ 	.byte	0x06
	.zero		1


	//   ....[65]....
        /*04f4*/ 	.word	0x00004390
        /*04f8*/ 	.word	0x000000ff
        /*04fc*/ 	.word	0x00000048
        /*0500*/ 	.short	0x010a
        /*0502*/ 	.byte	0x06
	.zero		1


	//   ....[66]....
        /*0504*/ 	.word	0x000046c0
        /*0508*/ 	.word	0x000000ff
        /*050c*/ 	.word	0x00000040
        /*0510*/ 	.short	0x010b
        /*0512*/ 	.byte	0x06
	.zero		1


	//   ....[67]....
        /*0514*/ 	.word	0x000046e0
        /*0518*/ 	.word	0x000000ff
        /*051c*/ 	.word	0x00000000
        /*0520*/ 	.short	0x0101
        /*0522*/ 	.byte	0x25
	.zero		1


	//   ....[68]....
        /*0524*/ 	.word	0x00004720
        /*0528*/ 	.word	0x00000000
        /*052c*/ 	.word	0x00000048
        /*0530*/ 	.short	0x010a
        /*0532*/ 	.byte	0xff
	.zero		1


	//   ....[69]....
        /*0534*/ 	.word	0x00004a90
        /*0538*/ 	.word	0x00000000
        /*053c*/ 	.word	0x00000060
        /*0540*/ 	.short	0x010a
        /*0542*/ 	.byte	0xff
	.zero		1


	//   ....[70]....
        /*0544*/ 	.word	0x00004ba0
        /*0548*/ 	.word	0x00000000
        /*054c*/ 	.word	0x00000000
        /*0550*/ 	.short	0x0101
        /*0552*/ 	.byte	0xff
	.zero		1


	//   ....[71]....
        /*0554*/ 	.word	0x00005540
        /*0558*/ 	.word	0x000000ff
        /*055c*/ 	.word	0x00000040
        /*0560*/ 	.short	0x010a
        /*0562*/ 	.byte	0x2b
	.zero		1


	//   ....[72]....
        /*0564*/ 	.word	0x00005550
        /*0568*/ 	.word	0x00000094
        /*056c*/ 	.word	0x00000080
        /*0570*/ 	.short	0x010a
        /*0572*/ 	.byte	0xff
	.zero		1


	//   ....[73]....
        /*0574*/ 	.word	0x000056e0
        /*0578*/ 	.word	0x000000ff
        /*057c*/ 	.word	0x00000040
        /*0580*/ 	.short	0x010a
        /*0582*/ 	.byte	0x2b
	.zero		1


	//   ....[74]....
        /*0584*/ 	.word	0x000057e0
        /*0588*/ 	.word	0x000000ff
        /*058c*/ 	.word	0x00000000
        /*0590*/ 	.short	0x0101
        /*0592*/ 	.byte	0x04
	.zero		1


	//   ....[75]....
        /*0594*/ 	.word	0x00005840
        /*0598*/ 	.word	0x00000094
        /*059c*/ 	.word	0x00000080
        /*05a0*/ 	.short	0x010a
        /*05a2*/ 	.byte	0xff
	.zero		1


	//   ....[76]....
        /*05a4*/ 	.word	0x00005bb0
        /*05a8*/ 	.word	0x000000ff
        /*05ac*/ 	.word	0x00000000
        /*05b0*/ 	.short	0x0101
        /*05b2*/ 	.byte	0x05
	.zero		1


	//   ....[77]....
        /*05b4*/ 	.word	0x00006da0
        /*05b8*/ 	.word	0x00000003
        /*05bc*/ 	.word	0x000000d0
        /*05c0*/ 	.short	0x010a
        /*05c2*/ 	.byte	0xff
	.zero		1


	//   ....[78]....
        /*05c4*/ 	.word	0x00006e00
        /*05c8*/ 	.word	0x00000002
        /*05cc*/ 	.word	0x00000020
        /*05d0*/ 	.short	0x010a
        /*05d2*/ 	.byte	0xff
	.zero		1


	//   ....[79]....
        /*05d4*/ 	.word	0x00006e60
        /*05d8*/ 	.word	0x00000002
        /*05dc*/ 	.word	0x00000020
        /*05e0*/ 	.short	0x010a
        /*05e2*/ 	.byte	0xff
	.zero		1


	//   ....[80]....
        /*05e4*/ 	.word	0x00006eb0
        /*05e8*/ 	.word	0x00000002
        /*05ec*/ 	.word	0x00000060
        /*05f0*/ 	.short	0x010a
        /*05f2*/ 	.byte	0xff
	.zero		1


	//   ....[81]....
        /*05f4*/ 	.word	0x00006f10
        /*05f8*/ 	.word	0x00000000
        /*05fc*/ 	.word	0x00000000
        /*0600*/ 	.short	0x010a
        /*0602*/ 	.byte	0xff
	.zero		1


	//   ....[82]....
        /*0604*/ 	.word	0x00006f70
        /*0608*/ 	.word	0x00000000
        /*060c*/ 	.word	0x00000000
        /*0610*/ 	.short	0x010a
        /*0612*/ 	.byte	0xff
	.zero		1


	//   ....[83]....
        /*0614*/ 	.word	0x00006fd0
        /*0618*/ 	.word	0x00000000
        /*061c*/ 	.word	0x00000000
        /*0620*/ 	.short	0x010a
        /*0622*/ 	.byte	0xff
	.zero		1


	//   ....[84]....
        /*0624*/ 	.word	0x00007020
        /*0628*/ 	.word	0x00000000
        /*062c*/ 	.word	0x000000c0
        /*0630*/ 	.short	0x010a
        /*0632*/ 	.byte	0xff
	.zero		1


	//   ....[85]....
        /*0634*/ 	.word	0x00007080
        /*0638*/ 	.word	0x00000000
        /*063c*/ 	.word	0x00000070
        /*0640*/ 	.short	0x010a
        /*0642*/ 	.byte	0xff
	.zero		1


	//   ....[86]....
        /*0644*/ 	.word	0x000070d0
        /*0648*/ 	.word	0x00000000
        /*064c*/ 	.word	0x00000060
        /*0650*/ 	.short	0x010a
        /*0652*/ 	.byte	0xff
	.zero		1


	//   ....[87]....
        /*0654*/ 	.word	0x00007130
        /*0658*/ 	.word	0x00000000
        /*065c*/ 	.word	0x00000070
        /*0660*/ 	.short	0x010a
        /*0662*/ 	.byte	0xff
	.zero		1


	//   ....[88]....
        /*0664*/ 	.word	0x00007180
        /*0668*/ 	.word	0x00000000
        /*066c*/ 	.word	0x00000060
        /*0670*/ 	.short	0x010a
        /*0672*/ 	.byte	0xff
	.zero		1


	//   ....[89]....
        /*0674*/ 	.word	0x000071e0
        /*0678*/ 	.word	0x00000003
        /*067c*/ 	.word	0x000000a0
        /*0680*/ 	.short	0x010a
        /*0682*/ 	.byte	0xff
	.zero		1


	//   ....[90]....
        /*0684*/ 	.word	0x00007240
        /*0688*/ 	.word	0x00000000
        /*068c*/ 	.word	0x00000000
        /*0690*/ 	.short	0x010a
        /*0692*/ 	.byte	0xff
	.zero		1


	//   ....[91]....
        /*0694*/ 	.word	0x000072a0
        /*0698*/ 	.word	0x00000000
        /*069c*/ 	.word	0x00000000
        /*06a0*/ 	.short	0x010a
        /*06a2*/ 	.byte	0xff
	.zero		1


	//   ....[92]....
        /*06a4*/ 	.word	0x00007300
        /*06a8*/ 	.word	0x00000000
        /*06ac*/ 	.word	0x00000000
        /*06b0*/ 	.short	0x010a
        /*06b2*/ 	.byte	0xff
	.zero		1


	//   ....[93]....
        /*06b4*/ 	.word	0x00007360
        /*06b8*/ 	.word	0x00000000
        /*06bc*/ 	.word	0x00000000
        /*06c0*/ 	.short	0x010a
        /*06c2*/ 	.byte	0xff
	.zero		1


	//   ....[94]....
        /*06c4*/ 	.word	0x000073c0
        /*06c8*/ 	.word	0x00000000
        /*06cc*/ 	.word	0x00000000
        /*06d0*/ 	.short	0x010a
        /*06d2*/ 	.byte	0xff
	.zero		1


	//   ....[95]....
        /*06d4*/ 	.word	0x00007410
        /*06d8*/ 	.word	0x00000000
        /*06dc*/ 	.word	0x00000060
        /*06e0*/ 	.short	0x010a
        /*06e2*/ 	.byte	0xff
	.zero		1


	//   ....[96]....
        /*06e4*/ 	.word	0x00007470
        /*06e8*/ 	.word	0x00000000
        /*06ec*/ 	.word	0x00000058
        /*06f0*/ 	.short	0x010a
        /*06f2*/ 	.byte	0xff
	.zero		1


	//   ....[97]....
        /*06f4*/ 	.word	0x000074d0
        /*06f8*/ 	.word	0x00000003
        /*06fc*/ 	.word	0x00000048
        /*0700*/ 	.short	0x010a
        /*0702*/ 	.byte	0xff
	.zero		1


	//   ....[98]....
        /*0704*/ 	.word	0x00007520
        /*0708*/ 	.word	0x00000000
        /*070c*/ 	.word	0x00000060
        /*0710*/ 	.short	0x010a
        /*0712*/ 	.byte	0xff
	.zero		1


	//   ....[99]....
        /*0714*/ 	.word	0x00007580
        /*0718*/ 	.word	0x00000000
        /*071c*/ 	.word	0x00000040
        /*0720*/ 	.short	0x010a
        /*0722*/ 	.byte	0xff
	.zero		1


	//   ....[100]....
        /*0724*/ 	.word	0x000075d0
        /*0728*/ 	.word	0x00000094
        /*072c*/ 	.word	0x00000080
        /*0730*/ 	.short	0x010a
        /*0732*/ 	.byte	0xff
	.zero		1


	//----- nvinfo : EIATTR_NUM_MBARRIERS
	.align		4
.L_47:
        /*0734*/ 	.byte	0x03, 0x38
        /*0736*/ 	.short	0x001c


	//----- nvinfo : EIATTR_EXIT_INSTR_OFFSETS
	.align		4
        /*0738*/ 	.byte	0x04, 0x1c
        /*073a*/ 	.short	(.L_49 - .L_48)


	//   ....[0]....
.L_48:
        /*073c*/ 	.word	0x00002610


	//   ....[1]....
        /*0740*/ 	.word	0x00002b00


	//   ....[2]....
        /*0744*/ 	.word	0x00002b60


	//   ....[3]....
        /*0748*/ 	.word	0x00003c20


	//   ....[4]....
        /*074c*/ 	.word	0x00004750


	//   ....[5]....
        /*0750*/ 	.word	0x00004790


	//   ....[6]....
        /*0754*/ 	.word	0x00006d90


	//----- nvinfo : EIATTR_MAX_THREADS
	.align		4
.L_49:
        /*0758*/ 	.byte	0x04, 0x05
        /*075a*/ 	.short	(.L_51 - .L_50)
.L_50:
        /*075c*/ 	.word	0x00000100
        /*0760*/ 	.word	0x00000001
        /*0764*/ 	.word	0x00000001


	//----- nvinfo : EIATTR_CRS_STACK_SIZE
	.align		4
.L_51:
        /*0768*/ 	.byte	0x04, 0x1e
        /*076a*/ 	.short	(.L_53 - .L_52)
.L_52:
        /*076c*/ 	.word	0x00000000


	//----- nvinfo : EIATTR_CBANK_PARAM_SIZE
	.align		4
.L_53:
        /*0770*/ 	.byte	0x03, 0x19
        /*0772*/ 	.short	0x0800


	//----- nvinfo : EIATTR_PARAM_CBANK
	.align		4
        /*0774*/ 	.byte	0x04, 0x0a
        /*0776*/ 	.short	(.L_55 - .L_54)
	.align		4
.L_54:
        /*0778*/ 	.word	index@(.nv.constant0._ZN7cutlass13device_kernelINS_4gemm6kernel13GemmUniversalIN4cute5tupleIJiiiiEEENS1_10collective13CollectiveMmaINS1_35MainloopSm100TmaUmmaWarpSpecializedILi4ELi2ELi4ENS5_IJNS4_1CILi1EEESB_SB_EEEEENS5_IJNSA_ILi128EEENSA_ILi64EEENSA_ILi256EEEEEEaNS5_IJlSB_lEEEaSI_NS4_8TiledMMAINS4_8MMA_AtomIJNS4_15SM100_MMA_S8_SSIaaiLi128ELi64ELNS4_4UMMA5MajorE0ELSN_0ELNSM_8SaturateE0EEEEEENS4_6LayoutISC_NS5_IJNSA_ILi0EEESS_SS_EEEEENS5_IJNS4_10UnderscoreESV_SV_EEEEENS4_13SM90_TMA_LOADENS4_14ComposedLayoutINS4_7SwizzleILi3ELi4ELi3EEENS4_18smem_ptr_flag_bitsILi8EEENSR_INS5_IJNSA_ILi8EEESE_EEENS5_IJSE_SB_EEEEEEEvNS4_8identityESY_S18_vS19_EENS_8epilogue10collective18CollectiveEpilogueINS1B_23Sm100TmaWarpSpecializedILi1ELi1ELi64ELb0ELb0EEEJSH_NS5_IJNSR_ISE_SB_EENSR_ISF_SB_EEEEEaSI_aSI_NS1B_6fusion15FusionCallbacksIS1F_NS1J_17LinearCombinationIaiaiLNS_15FloatRoundStyleE2EEESH_S1I_JEEENS4_5SM1004TMEM4LOAD26SM100_TMEM_LOAD_32dp32b64xESY_NSZ_INS10_ILi2ELi4ELi3EEES13_NSR_INS5_IJS14_SF_EEENS5_IJSF_SB_EEEEEEENS4_39AutoVectorizingCopyWithAssumedAlignmentILi128EEENS4_14SM90_TMA_STOREES1X_S1Z_S1Z_EEEvvEEEEvNT_6ParamsE)
        /*077c*/ 	.short	0x0380
        /*077e*/ 	.short	0x0800


	//----- nvinfo : EIATTR_SW_WAR
	.align		4
.L_55:
        /*0780*/ 	.byte	0x04, 0x36
        /*0782*/ 	.short	(.L_57 - .L_56)
.L_56:
        /*0784*/ 	.word	0x00000008
.L_57:


//--------------------- .nv.callgraph             --------------------------
	.section	.nv.callgraph,"",@"SHT_CUDA_CALLGRAPH"
	.align	4
	.sectionentsize	8
	.align		4
        /*0000*/ 	.word	0x00000000
	.align		4
        /*0004*/ 	.word	0xffffffff
	.align		4
        /*0008*/ 	.word	index@(_ZN7cutlass13device_kernelINS_4gemm6kernel13GemmUniversalIN4cute5tupleIJiiiiEEENS1_10collective13CollectiveMmaINS1_35MainloopSm100TmaUmmaWarpSpecializedILi4ELi2ELi4ENS5_IJNS4_1CILi1EEESB_SB_EEEEENS5_IJNSA_ILi128EEENSA_ILi64EEENSA_ILi256EEEEEEaNS5_IJlSB_lEEEaSI_NS4_8TiledMMAINS4_8MMA_AtomIJNS4_15SM100_MMA_S8_SSIaaiLi128ELi64ELNS4_4UMMA5MajorE0ELSN_0ELNSM_8SaturateE0EEEEEENS4_6LayoutISC_NS5_IJNSA_ILi0EEESS_SS_EEEEENS5_IJNS4_10UnderscoreESV_SV_EEEEENS4_13SM90_TMA_LOADENS4_14ComposedLayoutINS4_7SwizzleILi3ELi4ELi3EEENS4_18smem_ptr_flag_bitsILi8EEENSR_INS5_IJNSA_ILi8EEESE_EEENS5_IJSE_SB_EEEEEEEvNS4_8identityESY_S18_vS19_EENS_8epilogue10collective18CollectiveEpilogueINS1B_23Sm100TmaWarpSpecializedILi1ELi1ELi64ELb0ELb0EEEJSH_NS5_IJNSR_ISE_SB_EENSR_ISF_SB_EEEEEaSI_aSI_NS1B_6fusion15FusionCallbacksIS1F_NS1J_17LinearCombinationIaiaiLNS_15FloatRoundStyleE2EEESH_S1I_JEEENS4_5SM1004TMEM4LOAD26SM100_TMEM_LOAD_32dp32b64xESY_NSZ_INS10_ILi2ELi4ELi3EEES13_NSR_INS5_IJS14_SF_EEENS5_IJSF_SB_EEEEEEENS4_39AutoVectorizingCopyWithAssumedAlignmentILi128EEENS4_14SM90_TMA_STOREES1X_S1Z_S1Z_EEEvvEEEEvNT_6ParamsE)
	.align		4
        /*000c*/ 	.word	index@(__assertfail)
	.align		4
        /*0010*/ 	.word	0x00000000
	.align		4
        /*0014*/ 	.word	0xfffffffe
	.align		4
        /*0018*/ 	.word	0x00000000
	.align		4
        /*001c*/ 	.word	0xfffffffd
	.align		4
        /*0020*/ 	.word	0x00000000
	.align		4
        /*0024*/ 	.word	0xfffffffc


//--------------------- .nv.constant4             --------------------------
	.section	.nv.constant4,"a",@progbits
	.align	8
	.align		8
.nv.constant4:
        /*0000*/ 	.dword	__assertfail
	.align		8
        /*0008*/ 	.dword	__unnamed_1
	.align		8
        /*0010*/ 	.dword	__unnamed_2
	.align		8
        /*0018*/ 	.dword	_ZN40_INTERNAL_1b8c4aeb_4_k_cu_82684722_259804cuda3std3__45__cpo5beginE
	.align		8
        /*0020*/ 	.dword	_ZN40_INTERNAL_1b8c4aeb_4_k_cu_82684722_259804cuda3std3__45__cpo3endE
	.align		8
        /*0028*/ 	.dword	_ZN40_INTERNAL_1b8c4aeb_4_k_cu_82684722_259804cuda3std3__45__cpo6cbeginE
	.align		8
        /*0030*/ 	.dword	_ZN40_INTERNAL_1b8c4aeb_4_k_cu_82684722_259804cuda3std3__45__cpo4cendE
	.align		8
        /*0038*/ 	.dword	_ZN40_INTERNAL_1b8c4aeb_4_k_cu_82684722_259804cuda3std3__442_GLOBAL__N__1b8c4aeb_4_k_cu_82684722_259806ignoreE
	.align		8
        /*0040*/ 	.dword	_ZN40_INTERNAL_1b8c4aeb_4_k_cu_82684722_259804cuda3std3__419piecewise_constructE
	.align		8
        /*0048*/ 	.dword	_ZN40_INTERNAL_1b8c4aeb_4_k_cu_82684722_259804cuda3std3__48in_placeE
	.align		8
        /*0050*/ 	.dword	_ZN40_INTERNAL_1b8c4aeb_4_k_cu_82684722_259804cuda3std6ranges3__45__cpo4swapE
	.align		8
        /*0058*/ 	.dword	_ZN40_INTERNAL_1b8c4aeb_4_k_cu_82684722_259804cuda3std6ranges3__45__cpo9iter_moveE
	.align		8
        /*0060*/ 	.dword	_ZN40_INTERNAL_1b8c4aeb_4_k_cu_82684722_259804cute7productE
	.align		8
        /*0068*/ 	.dword	_ZN40_INTERNAL_1b8c4aeb_4_k_cu_82684722_259804cute1_E
	.align		8
        /*0070*/ 	.dword	$str$25
	.align		8
        /*0078*/ 	.dword	$str$26
	.align		8
        /*0080*/ 	.dword	$str$27
	.align		8
        /*0088*/ 	.dword	$str$28


//--------------------- .text._ZN7cutlass13device_kernelINS_4gemm6kernel13GemmUniversalIN4cute5tupleIJiiiiEEENS1_10collective13CollectiveMmaINS1_35MainloopSm100TmaUmmaWarpSpecializedILi4ELi2ELi4ENS5_IJNS4_1CILi1EEESB_SB_EEEEENS5_IJNSA_ILi128EEENSA_ILi64EEENSA_ILi256EEEEEEaNS5_IJlSB_lEEEaSI_NS4_8TiledMMAINS4_8MMA_AtomIJNS4_15SM100_MMA_S8_SSIaaiLi128ELi64ELNS4_4UMMA5MajorE0ELSN_0ELNSM_8SaturateE0EEEEEENS4_6LayoutISC_NS5_IJNSA_ILi0EEESS_SS_EEEEENS5_IJNS4_10UnderscoreESV_SV_EEEEENS4_13SM90_TMA_LOADENS4_14ComposedLayoutINS4_7SwizzleILi3ELi4ELi3EEENS4_18smem_ptr_flag_bitsILi8EEENSR_INS5_IJNSA_ILi8EEESE_EEENS5_IJSE_SB_EEEEEEEvNS4_8identityESY_S18_vS19_EENS_8epilogue10collective18CollectiveEpilogueINS1B_23Sm100TmaWarpSpecializedILi1ELi1ELi64ELb0ELb0EEEJSH_NS5_IJNSR_ISE_SB_EENSR_ISF_SB_EEEEEaSI_aSI_NS1B_6fusion15FusionCallbacksIS1F_NS1J_17LinearCombinationIaiaiLNS_15FloatRoundStyleE2EEESH_S1I_JEEENS4_5SM1004TMEM4LOAD26SM100_TMEM_LOAD_32dp32b64xESY_NSZ_INS10_ILi2ELi4ELi3EEES13_NSR_INS5_IJS14_SF_EEENS5_IJSF_SB_EEEEEEENS4_39AutoVectorizingCopyWithAssumedAlignmentILi128EEENS4_14SM90_TMA_STOREES1X_S1Z_S1Z_EEEvvEEEEvNT_6ParamsE --------------------------
	.section	.text._ZN7cutlass13device_kernelINS_4gemm6kernel13GemmUniversalIN4cute5tupleIJiiiiEEENS1_10collective13CollectiveMmaINS1_35MainloopSm100TmaUmmaWarpSpecializedILi4ELi2ELi4ENS5_IJNS4_1CILi1EEESB_SB_EEEEENS5_IJNSA_ILi128EEENSA_ILi64EEENSA_ILi256EEEEEEaNS5_IJlSB_lEEEaSI_NS4_8TiledMMAINS4_8MMA_AtomIJNS4_15SM100_MMA_S8_SSIaaiLi128ELi64ELNS4_4UMMA5MajorE0ELSN_0ELNSM_8SaturateE0EEEEEENS4_6LayoutISC_NS5_IJNSA_ILi0EEESS_SS_EEEEENS5_IJNS4_10UnderscoreESV_SV_EEEEENS4_13SM90_TMA_LOADENS4_14ComposedLayoutINS4_7SwizzleILi3ELi4ELi3EEENS4_18smem_ptr_flag_bitsILi8EEENSR_INS5_IJNSA_ILi8EEESE_EEENS5_IJSE_SB_EEEEEEEvNS4_8identityESY_S18_vS19_EENS_8epilogue10collective18CollectiveEpilogueINS1B_23Sm100TmaWarpSpecializedILi1ELi1ELi64ELb0ELb0EEEJSH_NS5_IJNSR_ISE_SB_EENSR_ISF_SB_EEEEEaSI_aSI_NS1B_6fusion15FusionCallbacksIS1F_NS1J_17LinearCombinationIaiaiLNS_15FloatRoundStyleE2EEESH_S1I_JEEENS4_5SM1004TMEM4LOAD26SM100_TMEM_LOAD_32dp32b64xESY_NSZ_INS10_ILi2ELi4ELi3EEES13_NSR_INS5_IJS14_SF_EEENS5_IJSF_SB_EEEEEEENS4_39AutoVectorizingCopyWithAssumedAlignmentILi128EEENS4_14SM90_TMA_STOREES1X_S1Z_S1Z_EEEvvEEEEvNT_6ParamsE,"ax",@progbits
	.align	128
.text._ZN7cutlass13device_kernelINS_4gemm6kernel13GemmUniversalIN4cute5tupleIJiiiiEEENS1_10collective13CollectiveMmaINS1_35MainloopSm100TmaUmmaWarpSpecializedILi4ELi2ELi4ENS5_IJNS4_1CILi1EEESB_SB_EEEEENS5_IJNSA_ILi128EEENSA_ILi64EEENSA_ILi256EEEEEEaNS5_IJlSB_lEEEaSI_NS4_8TiledMMAINS4_8MMA_AtomIJNS4_15SM100_MMA_S8_SSIaaiLi128ELi64ELNS4_4UMMA5MajorE0ELSN_0ELNSM_8SaturateE0EEEEEENS4_6LayoutISC_NS5_IJNSA_ILi0EEESS_SS_EEEEENS5_IJNS4_10UnderscoreESV_SV_EEEEENS4_13SM90_TMA_LOADENS4_14ComposedLayoutINS4_7SwizzleILi3ELi4ELi3EEENS4_18smem_ptr_flag_bitsILi8EEENSR_INS5_IJNSA_ILi8EEESE_EEENS5_IJSE_SB_EEEEEEEvNS4_8identityESY_S18_vS19_EENS_8epilogue10collective18CollectiveEpilogueINS1B_23Sm100TmaWarpSpecializedILi1ELi1ELi64ELb0ELb0EEEJSH_NS5_IJNSR_ISE_SB_EENSR_ISF_SB_EEEEEaSI_aSI_NS1B_6fusion15FusionCallbacksIS1F_NS1J_17LinearCombinationIaiaiLNS_15FloatRoundStyleE2EEESH_S1I_JEEENS4_5SM1004TMEM4LOAD26SM100_TMEM_LOAD_32dp32b64xESY_NSZ_INS10_ILi2ELi4ELi3EEES13_NSR_INS5_IJS14_SF_EEENS5_IJSF_SB_EEEEEEENS4_39AutoVectorizingCopyWithAssumedAlignmentILi128EEENS4_14SM90_TMA_STOREES1X_S1Z_S1Z_EEEvvEEEEvNT_6ParamsE:
        .type           _ZN7cutlass13device_kernelINS_4gemm6kernel13GemmUniversalIN4cute5tupleIJiiiiEEENS1_10collective13CollectiveMmaINS1_35MainloopSm100TmaUmmaWarpSpecializedILi4ELi2ELi4ENS5_IJNS4_1CILi1EEESB_SB_EEEEENS5_IJNSA_ILi128EEENSA_ILi64EEENSA_ILi256EEEEEEaNS5_IJlSB_lEEEaSI_NS4_8TiledMMAINS4_8MMA_AtomIJNS4_15SM100_MMA_S8_SSIaaiLi128ELi64ELNS4_4UMMA5MajorE0ELSN_0ELNSM_8SaturateE0EEEEEENS4_6LayoutISC_NS5_IJNSA_ILi0EEESS_SS_EEEEENS5_IJNS4_10UnderscoreESV_SV_EEEEENS4_13SM90_TMA_LOADENS4_14ComposedLayoutINS4_7SwizzleILi3ELi4ELi3EEENS4_18smem_ptr_flag_bitsILi8EEENSR_INS5_IJNSA_ILi8EEESE_EEENS5_IJSE_SB_EEEEEEEvNS4_8identityESY_S18_vS19_EENS_8epilogue10collective18CollectiveEpilogueINS1B_23Sm100TmaWarpSpecializedILi1ELi1ELi64ELb0ELb0EEEJSH_NS5_IJNSR_ISE_SB_EENSR_ISF_SB_EEEEEaSI_aSI_NS1B_6fusion15FusionCallbacksIS1F_NS1J_17LinearCombinationIaiaiLNS_15FloatRoundStyleE2EEESH_S1I_JEEENS4_5SM1004TMEM4LOAD26SM100_TMEM_LOAD_32dp32b64xESY_NSZ_INS10_ILi2ELi4ELi3EEES13_NSR_INS5_IJS14_SF_EEENS5_IJSF_SB_EEEEEEENS4_39AutoVectorizingCopyWithAssumedAlignmentILi128EEENS4_14SM90_TMA_STOREES1X_S1Z_S1Z_EEEvvEEEEvNT_6ParamsE,@function
        .size           _ZN7cutlass13device_kernelINS_4gemm6kernel13GemmUniversalIN4cute5tupleIJiiiiEEENS1_10collective13CollectiveMmaINS1_35MainloopSm100TmaUmmaWarpSpecializedILi4ELi2ELi4ENS5_IJNS4_1CILi1EEESB_SB_EEEEENS5_IJNSA_ILi128EEENSA_ILi64EEENSA_ILi256EEEEEEaNS5_IJlSB_lEEEaSI_NS4_8TiledMMAINS4_8MMA_AtomIJNS4_15SM100_MMA_S8_SSIaaiLi128ELi64ELNS4_4UMMA5MajorE0ELSN_0ELNSM_8SaturateE0EEEEEENS4_6LayoutISC_NS5_IJNSA_ILi0EEESS_SS_EEEEENS5_IJNS4_10UnderscoreESV_SV_EEEEENS4_13SM90_TMA_LOADENS4_14ComposedLayoutINS4_7SwizzleILi3ELi4ELi3EEENS4_18smem_ptr_flag_bitsILi8EEENSR_INS5_IJNSA_ILi8EEESE_EEENS5_IJSE_SB_EEEEEEEvNS4_8identityESY_S18_vS19_EENS_8epilogue10collective18CollectiveEpilogueINS1B_23Sm100TmaWarpSpecializedILi1ELi1ELi64ELb0ELb0EEEJSH_NS5_IJNSR_ISE_SB_EENSR_ISF_SB_EEEEEaSI_aSI_NS1B_6fusion15FusionCallbacksIS1F_NS1J_17LinearCombinationIaiaiLNS_15FloatRoundStyleE2EEESH_S1I_JEEENS4_5SM1004TMEM4LOAD26SM100_TMEM_LOAD_32dp32b64xESY_NSZ_INS10_ILi2ELi4ELi3EEES13_NSR_INS5_IJS14_SF_EEENS5_IJSF_SB_EEEEEEENS4_39AutoVectorizingCopyWithAssumedAlignmentILi128EEENS4_14SM90_TMA_STOREES1X_S1Z_S1Z_EEEvvEEEEvNT_6ParamsE,(.L_x_128 - _ZN7cutlass13device_kernelINS_4gemm6kernel13GemmUniversalIN4cute5tupleIJiiiiEEENS1_10collective13CollectiveMmaINS1_35MainloopSm100TmaUmmaWarpSpecializedILi4ELi2ELi4ENS5_IJNS4_1CILi1EEESB_SB_EEEEENS5_IJNSA_ILi128EEENSA_ILi64EEENSA_ILi256EEEEEEaNS5_IJlSB_lEEEaSI_NS4_8TiledMMAINS4_8MMA_AtomIJNS4_15SM100_MMA_S8_SSIaaiLi128ELi64ELNS4_4UMMA5MajorE0ELSN_0ELNSM_8SaturateE0EEEEEENS4_6LayoutISC_NS5_IJNSA_ILi0EEESS_SS_EEEEENS5_IJNS4_10UnderscoreESV_SV_EEEEENS4_13SM90_TMA_LOADENS4_14ComposedLayoutINS4_7SwizzleILi3ELi4ELi3EEENS4_18smem_ptr_flag_bitsILi8EEENSR_INS5_IJNSA_ILi8EEESE_EEENS5_IJSE_SB_EEEEEEEvNS4_8identityESY_S18_vS19_EENS_8epilogue10collective18CollectiveEpilogueINS1B_23Sm100TmaWarpSpecializedILi1ELi1ELi64ELb0ELb0EEEJSH_NS5_IJNSR_ISE_SB_EENSR_ISF_SB_EEEEEaSI_aSI_NS1B_6fusion15FusionCallbacksIS1F_NS1J_17LinearCombinationIaiaiLNS_15FloatRoundStyleE2EEESH_S1I_JEEENS4_5SM1004TMEM4LOAD26SM100_TMEM_LOAD_32dp32b64xESY_NSZ_INS10_ILi2ELi4ELi3EEES13_NSR_INS5_IJS14_SF_EEENS5_IJSF_SB_EEEEEEENS4_39AutoVectorizingCopyWithAssumedAlignmentILi128EEENS4_14SM90_TMA_STOREES1X_S1Z_S1Z_EEEvvEEEEvNT_6ParamsE)
        .other          _ZN7cutlass13device_kernelINS_4gemm6kernel13GemmUniversalIN4cute5tupleIJiiiiEEENS1_10collective13CollectiveMmaINS1_35MainloopSm100TmaUmmaWarpSpecializedILi4ELi2ELi4ENS5_IJNS4_1CILi1EEESB_SB_EEEEENS5_IJNSA_ILi128EEENSA_ILi64EEENSA_ILi256EEEEEEaNS5_IJlSB_lEEEaSI_NS4_8TiledMMAINS4_8MMA_AtomIJNS4_15SM100_MMA_S8_SSIaaiLi128ELi64ELNS4_4UMMA5MajorE0ELSN_0ELNSM_8SaturateE0EEEEEENS4_6LayoutISC_NS5_IJNSA_ILi0EEESS_SS_EEEEENS5_IJNS4_10UnderscoreESV_SV_EEEEENS4_13SM90_TMA_LOADENS4_14ComposedLayoutINS4_7SwizzleILi3ELi4ELi3EEENS4_18smem_ptr_flag_bitsILi8EEENSR_INS5_IJNSA_ILi8EEESE_EEENS5_IJSE_SB_EEEEEEEvNS4_8identityESY_S18_vS19_EENS_8epilogue10collective18CollectiveEpilogueINS1B_23Sm100TmaWarpSpecializedILi1ELi1ELi64ELb0ELb0EEEJSH_NS5_IJNSR_ISE_SB_EENSR_ISF_SB_EEEEEaSI_aSI_NS1B_6fusion15FusionCallbacksIS1F_NS1J_17LinearCombinationIaiaiLNS_15FloatRoundStyleE2EEESH_S1I_JEEENS4_5SM1004TMEM4LOAD26SM100_TMEM_LOAD_32dp32b64xESY_NSZ_INS10_ILi2ELi4ELi3EEES13_NSR_INS5_IJS14_SF_EEENS5_IJSF_SB_EEEEEEENS4_39AutoVectorizingCopyWithAssumedAlignmentILi128EEENS4_14SM90_TMA_STOREES1X_S1Z_S1Z_EEEvvEEEEvNT_6ParamsE,@"STO_CUDA_ENTRY STV_DEFAULT"
_ZN7cutlass13device_kernelINS_4gemm6kernel13GemmUniversalIN4cute5tupleIJiiiiEEENS1_10collective13CollectiveMmaINS1_35MainloopSm100TmaUmmaWarpSpecializedILi4ELi2ELi4ENS5_IJNS4_1CILi1EEESB_SB_EEEEENS5_IJNSA_ILi128EEENSA_ILi64EEENSA_ILi256EEEEEEaNS5_IJlSB_lEEEaSI_NS4_8TiledMMAINS4_8MMA_AtomIJNS4_15SM100_MMA_S8_SSIaaiLi128ELi64ELNS4_4UMMA5MajorE0ELSN_0ELNSM_8SaturateE0EEEEEENS4_6LayoutISC_NS5_IJNSA_ILi0EEESS_SS_EEEEENS5_IJNS4_10UnderscoreESV_SV_EEEEENS4_13SM90_TMA_LOADENS4_14ComposedLayoutINS4_7SwizzleILi3ELi4ELi3EEENS4_18smem_ptr_flag_bitsILi8EEENSR_INS5_IJNSA_ILi8EEESE_EEENS5_IJSE_SB_EEEEEEEvNS4_8identityESY_S18_vS19_EENS_8epilogue10collective18CollectiveEpilogueINS1B_23Sm100TmaWarpSpecializedILi1ELi1ELi64ELb0ELb0EEEJSH_NS5_IJNSR_ISE_SB_EENSR_ISF_SB_EEEEEaSI_aSI_NS1B_6fusion15FusionCallbacksIS1F_NS1J_17LinearCombinationIaiaiLNS_15FloatRoundStyleE2EEESH_S1I_JEEENS4_5SM1004TMEM4LOAD26SM100_TMEM_LOAD_32dp32b64xESY_NSZ_INS10_ILi2ELi4ELi3EEES13_NSR_INS5_IJS14_SF_EEENS5_IJSF_SB_EEEEEEENS4_39AutoVectorizingCopyWithAssumedAlignmentILi128EEENS4_14SM90_TMA_STOREES1X_S1Z_S1Z_EEEvvEEEEvNT_6ParamsE:
[----:B------:R-:W1:Y:S01]  /*0000*/  LDC R1, c[0x0][0x37c] ;  /* 0x0000df00ff017b82 */ /* 0x000e620000000800 */
[----:B------:R-:W2:Y:S01]  /*0010*/  S2R R176, SR_TID.X ;  /* 0x0000000000b07919 */ /* 0x000ea20000002100 */
[----:B------:R-:W3:Y:S01]  /*0020*/  LDCU.64 UR4, c[0x0][0x890] ;  /* 0x00011200ff0477ac */ /* 0x000ee20008000a00 */
[----:B------:R-:W-:Y:S02]  /*0030*/  PRMT R168, RZ, 0x7610, R168 ;  /* 0x00007610ffa87816 */ /* 0x000fe400000000a8 */
[----:B------:R-:W-:Y:S01]  /*0040*/  ELECT P5, URZ, PT ;  /* 0x0000000000ff782f */ /* 0x000fe200038a0000 */
[----:B------:R-:W4:Y:S01]  /*0050*/  LDCU.64 UR40, c[0x0][0x358] ;  /* 0x00006b00ff2877ac */ /* 0x000f220008000a00 */
[----:B---3--:R-:W-:-:S04]  /*0060*/  UISETP.NE.U32.AND UP0, UPT, UR4, URZ, UPT ;  /* 0x000000ff0400728c */ /* 0x008fc8000bf05070 */
[----:B------:R-:W-:Y:S01]  /*0070*/  UISETP.NE.AND.EX UP0, UPT, UR5, URZ, UPT, UP0 ;  /* 0x000000ff0500728c */ /* 0x000fe2000bf05300 */
[----:B--2---:R-:W-:-:S05]  /*0080*/  SHF.R.U32.HI R181, RZ, 0x5, R176 ;  /* 0x00000005ffb57819 */ /* 0x004fca00000116b0 */
[----:B------:R-:W2:Y:S02]  /*0090*/  SHFL.IDX PT, R0, R181, RZ, 0x1f ;  /* 0x00001fffb5007589 */ /* 0x000ea400000e0000 */
[----:B--2---:R-:W-:Y:S01]  /*00a0*/  R2UR UR8, R0 ;  /* 0x00000000000872ca */ /* 0x004fe200000e0000 */
[----:B-1--4-:R-:W-:-:S14]  /*00b0*/  BRA.U UP0, `(.L_x_0) ;  /* 0x00000001002c7547 */ /* 0x012fdc000b800000 */
[----:B------:R-:W1:Y:S02]  /*00c0*/  LDCU.64 UR6, c[0x0][0x888] ;  /* 0x00011100ff0677ac */ /* 0x000e640008000a00 */
[----:B-1----:R-:W-:-:S04]  /*00d0*/  UISETP.NE.U32.AND UP0, UPT, UR6, URZ, UPT ;  /* 0x000000ff0600728c */ /* 0x002fc8000bf05070 */
[----:B------:R-:W-:-:S09]  /*00e0*/  UISETP.NE.AND.EX UP0, UPT, UR7, URZ, UPT, UP0 ;  /* 0x000000ff0700728c */ /* 0x000fd2000bf05300 */
[----:B------:R-:W-:Y:S05]  /*00f0*/  BRA.U !UP0, `(.L_x_1) ;  /* 0x0000000108107547 */ /* 0x000fea000b800000 */
[----:B------:R-:W1:Y:S02]  /*0100*/  LDC.64 R80, c[0x0][0x888] ;  /* 0x00022200ff507b82 */ /* 0x000e640000000a00 */
[----:B-1----:R1:W5:Y:S01]  /*0110*/  LDG.E R80, desc[UR40][R80.64] ;  /* 0x0000002850507981 */ /* 0x002362000c1e1900 */
[----:B------:R-:W-:Y:S01]  /*0120*/  HFMA2 R168, -RZ, RZ, 0, 5.9604644775390625e-08 ;  /* 0x00000001ffa87431 */ /* 0x000fe200000001ff */
[----:B------:R-:W-:Y:S05]  /*0130*/  BRA `(.L_x_0) ;  /* 0x00000000000c7947 */ /* 0x000fea0003800000 */
.L_x_1:
[----:B------:R-:W1:Y:S01]  /*0140*/  LDCU UR6, c[0x0][0x880] ;  /* 0x00011000ff0677ac */ /* 0x000e620008000800 */
[----:B------:R-:W-:Y:S01]  /*0150*/  HFMA2 R168, -RZ, RZ, 0, 5.9604644775390625e-08 ;  /* 0x00000001ffa87431 */ /* 0x000fe200000001ff */
[----:B-1----:R-:W-:-:S07]  /*0160*/  MOV R80, UR6 ;  /* 0x0000000600507c02 */ /* 0x002fce0008000f00 */
.L_x_0:
[----:B------:R-:W2:Y:S02]  /*0170*/  LDCU.64 UR6, c[0x0][0x8b0] ;  /* 0x00011600ff0677ac */ /* 0x000ea40008000a00 */
[----:B--2---:R-:W-:-:S04]  /*0180*/  UISETP.NE.U32.AND UP0, UPT, UR6, URZ, UPT ;  /* 0x000000ff0600728c */ /* 0x004fc8000bf05070 */
[----:B------:R-:W-:-:S09]  /*0190*/  UISETP.NE.AND.EX UP0, UPT, UR7, URZ, UPT, UP0 ;  /* 0x000000ff0700728c */ /* 0x000fd2000bf05300 */
[----:B------:R-:W-:Y:S05]  /*01a0*/  BRA.U UP0, `(.L_x_2) ;  /* 0x0000000100247547 */ /* 0x000fea000b800000 */
[----:B------:R-:W2:Y:S02]  /*01b0*/  LDCU.64 UR6, c[0x0][0x8a8] ;  /* 0x00011500ff0677ac */ /* 0x000ea40008000a00 */
[----:B--2---:R-:W-:-:S04]  /*01c0*/  UISETP.NE.U32.AND UP0, UPT, UR6, URZ, UPT ;  /* 0x000000ff0600728c */ /* 0x004fc8000bf05070 */
[----:B------:R-:W-:-:S09]  /*01d0*/  UISETP.NE.AND.EX UP0, UPT, UR7, URZ, UPT, UP0 ;  /* 0x000000ff0700728c */ /* 0x000fd2000bf05300 */
[----:B------:R-:W-:Y:S05]  /*01e0*/  BRA.U !UP0, `(.L_x_3) ;  /* 0x00000001080c7547 */ /* 0x000fea000b800000 */
[----:B------:R-:W2:Y:S02]  /*01f0*/  LDC.64 R78, c[0x0][0x8a8] ;  /* 0x00022a00ff4e7b82 */ /* 0x000ea40000000a00 */
[----:B--2---:R2:W5:Y:S01]  /*0200*/  LDG.E R78, desc[UR40][R78.64] ;  /* 0x000000284e4e7981 */ /* 0x004562000c1e1900 */
[----:B------:R-:W-:Y:S05]  /*0210*/  BRA `(.L_x_2) ;  /* 0x0000000000087947 */ /* 0x000fea0003800000 */
.L_x_3:
[----:B------:R-:W2:Y:S02]  /*0220*/  LDCU UR6, c[0x0][0x8a0] ;  /* 0x00011400ff0677ac */ /* 0x000ea40008000800 */
[----:B--2---:R-:W-:Y:S02]  /*0230*/  MOV R78, UR6 ;  /* 0x00000006004e7c02 */ /* 0x004fe40008000f00 */
.L_x_2:
[----:B------:R-:W-:Y:S01]  /*0240*/  IMAD.U32 R0, RZ, RZ, UR8 ;  /* 0x00000008ff007e24 */ /* 0x000fe2000f8e00ff */
[----:B------:R-:W-:Y:S04]  /*0250*/  BSSY.RECONVERGENT B0, `(.L_x_4) ;  /* 0x000000c000007945 */ /* 0x000fe80003800200 */
[C---:B------:R-:W-:Y:S02]  /*0260*/  ISETP.NE.OR P1, PT, R0.reuse, 0x1, !P5 ;  /* 0x000000010000780c */ /* 0x040fe40006f25670 */
[----:B------:R-:W-:-:S11]  /*0270*/  ISETP.NE.OR P0, PT, R0, 0x3, !P5 ;  /* 0x000000030000780c */ /* 0x000fd60006f05670 */
[----:B------:R-:W-:Y:S05]  /*0280*/  @P1 BRA `(.L_x_5) ;  /* 0x0000000000201947 */ /* 0x000fea0003800000 */
[----:B------:R-:W3:Y:S02]  /*0290*/  LDCU.64 UR6, c[0x0][0x348] ;  /* 0x00006900ff0677ac */ /* 0x000ee40008000a00 */
[----:B---3--:R-:W-:Y:S02]  /*02a0*/  UIADD3 UR10, UP1, UPT, UR6, 0x80, URZ ;  /* 0x00000080060a7890 */ /* 0x008fe4000ff3e0ff */
[----:B------:R-:W-:Y:S02]  /*02b0*/  UIADD3 UR6, UP0, UPT, UR6, 0x180, URZ ;  /* 0x0000018006067890 */ /* 0x000fe4000ff1e0ff */
[----:B------:R-:W-:Y:S02]  /*02c0*/  UIADD3.X UR11, UPT, UPT, URZ, UR7, URZ, UP1, !UPT ;  /* 0x00000007ff0b7290 */ /* 0x000fe40008ffe4ff */
[----:B------:R-:W-:-:S07]  /*02d0*/  UIADD3.X UR7, UPT, UPT, URZ, UR7, URZ, UP0, !UPT ;  /* 0x00000007ff077290 */ /* 0x000fce00087fe4ff */
[----:B------:R3:W-:Y:S02]  /*02e0*/  UTMACCTL.PF [UR10] ;  /* 0x000000000a0079b9 */ /* 0x0007e40008040000 */
[----:B------:R3:W-:Y:S02]  /*02f0*/  UTMACCTL.PF [UR6] ;  /* 0x00000000060079b9 */ /* 0x0007e40008040000 */
[----:B---3--:R-:W-:Y:S01]  /*0300*/  NOP ;  /* 0x0000000000007918 */ /* 0x008fe20000000000 */
.L_x_5:
[----:B------:R-:W-:Y:S05]  /*0310*/  BSYNC.RECONVERGENT B0 ;  /* 0x0000000000007941 */ /* 0x000fea0003800200 */
.L_x_4:
[----:B------:R-:W-:Y:S04]  /*0320*/  BSSY.RECONVERGENT B0, `(.L_x_6) ;  /* 0x000000a000007945 */ /* 0x000fe80003800200 */
        /* <DEDUP_REMOVED lines=9> */
.L_x_7:
[----:B------:R-:W-:Y:S05]  /*03c0*/  BSYNC.RECONVERGENT B0 ;  /* 0x0000000000007941 */ /* 0x000fea0003800200 */
.L_x_6:
[----:B------:R-:W3:Y:S01]  /*03d0*/  LDCU.64 UR6, c[0x0][0x888] ;  /* 0x00011100ff0677ac */ /* 0x000ee20008000a00 */
[----:B------:R-:W-:Y:S02]  /*03e0*/  UISETP.EQ.U32.AND UP1, UPT, UR4, URZ, UPT ;  /* 0x000000ff0400728c */ /* 0x000fe4000bf22070 */
[----:B------:R-:W-:Y:S02]  /*03f0*/  UPLOP3.LUT UP2, UPT, UPT, UPT, UPT, 0x80, 0x8 ;  /* 0x000000000008789c */ /* 0x000fe40003f4f070 */
[----:B---3--:R-:W-:-:S04]  /*0400*/  UISETP.NE.U32.AND UP0, UPT, UR6, URZ, UPT ;  /* 0x000000ff0600728c */ /* 0x008fc8000bf05070 */
[----:B------:R-:W-:-:S04]  /*0410*/  UISETP.NE.AND.EX UP0, UPT, UR7, URZ, UPT, UP0 ;  /* 0x000000ff0700728c */ /* 0x000fc8000bf05300 */
[----:B------:R-:W-:-:S04]  /*0420*/  UISETP.EQ.OR.EX UP3, UPT, UR5, URZ, !UP0, UP1 ;  /* 0x000000ff0500728c */ /* 0x000fc8000c762710 */
[----:B------:R-:W-:-:S05]  /*0430*/  UP2UR UR44, UPR, URZ, 0x8 ;  /* 0x00000008ff2c7883 */ /* 0x000fca0008000000 */
[----:B------:R-:W-:Y:S07]  /*0440*/  BRA.U !UP3, `(.L_x_8) ;  /* 0x000000010b207547 */ /* 0x000fee000b800000 */
[----:B-----5:R-:W-:Y:S01]  /*0450*/  R2UR UR6, R80 ;  /* 0x00000000500672ca */ /* 0x020fe200000e0000 */
[----:B------:R-:W-:Y:S02]  /*0460*/  UISETP.NE.U32.AND UP2, UPT, UR4, URZ, UPT ;  /* 0x000000ff0400728c */ /* 0x000fe4000bf45070 */
[----:B------:R-:W-:Y:S02]  /*0470*/  USEL UR4, URZ, 0xffffffff, UP0 ;  /* 0xffffffffff047887 */ /* 0x000fe40008000000 */
[----:B------:R-:W-:-:S08]  /*0480*/  UISETP.NE.AND.EX UP2, UPT, UR5, URZ, UPT, UP2 ;  /* 0x000000ff0500728c */ /* 0x000fd0000bf45320 */
[----:B------:R-:W-:-:S04]  /*0490*/  UISETP.NE.AND UP1, UPT, UR6, URZ, UPT ;  /* 0x000000ff0600728c */ /* 0x000fc8000bf25270 */
[----:B------:R-:W-:-:S04]  /*04a0*/  @!UP2 USEL UR4, URZ, 0xffffffff, UP1 ;  /* 0xffffffffff04a887 */ /* 0x000fc80008800000 */
[----:B------:R-:W-:-:S04]  /*04b0*/  ULOP3.LUT UR4, UR4, 0x1, URZ, 0xc0, !UPT ;  /* 0x0000000104047892 */ /* 0x000fc8000f8ec0ff */
[----:B------:R-:W-:-:S11]  /*04c0*/  UISETP.NE.U32.AND UP2, UPT, UR4, 0x1, UPT ;  /* 0x000000010400788c */ /* 0x000fd6000bf45070 */
.L_x_8:
[----:B------:R-:W3:Y:S01]  /*04d0*/  SHFL.IDX PT, R2, R181, RZ, 0x1f ;  /* 0x00001fffb5027589 */ /* 0x000ee200000e0000 */
[----:B------:R-:W-:-:S04]  /*04e0*/  UISETP.NE.AND UP1, UPT, UR8, 0x2, UPT ;  /* 0x000000020800788c */ /* 0x000fc8000bf25270 */
[----:B------:R-:W-:Y:S01]  /*04f0*/  USEL UR13, URZ, 0x1, UP1 ;  /* 0x00000001ff0d7887 */ /* 0x000fe20008800000 */
[----:B---3--:R-:W-:-:S13]  /*0500*/  ISETP.NE.AND P0, PT, R2, RZ, PT ;  /* 0x000000ff0200720c */ /* 0x008fda0003f05270 */
[----:B------:R-:W-:Y:S05]  /*0510*/  @P0 BRA `(.L_x_9) ;  /* 0x0000000000480947 */ /* 0x000fea0003800000 */
[----:B------:R-:W3:Y:S01]  /*0520*/  S2UR UR5, SR_CgaCtaId ;  /* 0x00000000000579c3 */ /* 0x000ee20000008800 */
[----:B------:R-:W-:Y:S01]  /*0530*/  UMOV UR6, 0x400 ;  /* 0x0000040000067882 */ /* 0x000fe20000000000 */
[----:B------:R-:W-:Y:S01]  /*0540*/  UMOV UR4, 0x1 ;  /* 0x0000000100047882 */ /* 0x000fe20000000000 */
[----:B------:R-:W-:Y:S01]  /*0550*/  ELECT P0, URZ, PT ;  /* 0x0000000000ff782f */ /* 0x000fe20003800000 */
[----:B---3--:R-:W-:Y:S02]  /*0560*/  ULEA UR5, UR5, UR6, 0x18 ;  /* 0x0000000605057291 */ /* 0x008fe4000f8ec0ff */
[----:B------:R-:W-:-:S04]  /*0570*/  UIADD3 UR6, UPT, UPT, -UR4, 0x100000, URZ ;  /* 0x0010000004067890 */ /* 0x000fc8000fffe1ff */
[----:B------:R-:W-:Y:S02]  /*0580*/  USHF.L.U32 UR7, UR6, 0xb, URZ ;  /* 0x0000000b06077899 */ /* 0x000fe400080006ff */
[----:B------:R-:W-:Y:S01]  /*0590*/  USHF.L.U32 UR6, UR6, 0x1, URZ ;  /* 0x0000000106067899 */ /* 0x000fe200080006ff */
[----:B------:R-:W3:Y:S11]  /*05a0*/  FENCE.VIEW.ASYNC.S ;  /* 0x00000000000073c6 */ /* 0x000ef60000000000 */
[----:B---3--:R3:W4:Y:S01]  /*05b0*/  SYNCS.EXCH.64 URZ, [UR5], UR6 ;  /* 0x0000000605ff75b2 */ /* 0x0087220008000100 */
[----:B------:R3:W1:Y:S01]  /*05c0*/  SYNCS.EXCH.64 URZ, [UR5+0x20], UR6 ;  /* 0x0000200605ff75b2 */ /* 0x0006620008000100 */
[----:B------:R3:W1:Y:S01]  /*05d0*/  SYNCS.EXCH.64 URZ, [UR5+0x8], UR6 ;  /* 0x0000080605ff75b2 */ /* 0x0006620008000100 */
[----:B------:R3:W1:Y:S01]  /*05e0*/  SYNCS.EXCH.64 URZ, [UR5+0x28], UR6 ;  /* 0x0000280605ff75b2 */ /* 0x0006620008000100 */
[----:B------:R3:W1:Y:S01]  /*05f0*/  SYNCS.EXCH.64 URZ, [UR5+0x10], UR6 ;  /* 0x0000100605ff75b2 */ /* 0x0006620008000100 */
[----:B------:R3:W1:Y:S01]  /*0600*/  SYNCS.EXCH.64 URZ, [UR5+0x30], UR6 ;  /* 0x0000300605ff75b2 */ /* 0x0006620008000100 */
[----:B------:R3:W1:Y:S01]  /*0610*/  SYNCS.EXCH.64 URZ, [UR5+0x18], UR6 ;  /* 0x0000180605ff75b2 */ /* 0x0006620008000100 */
[----:B------:R3:W1:Y:S01]  /*0620*/  SYNCS.EXCH.64 URZ, [UR5+0x38], UR6 ;  /* 0x0000380605ff75b2 */ /* 0x0006620008000100 */
[----:B------:R-:W-:Y:S01]  /*0630*/  NOP ;  /* 0x0000000000007918 */ /* 0x000fe20000000000 */
.L_x_9:
[----:B------:R-:W2:Y:S01]  /*0640*/  SHFL.IDX PT, R2, R181, RZ, 0x1f ;  /* 0x00001fffb5027589 */ /* 0x000ea200000e0000 */
[----:B------:R-:W-:Y:S01]  /*0650*/  NOP ;  /* 0x0000000000007918 */ /* 0x000fe20000000000 */
[----:B--2---:R-:W-:-:S13]  /*0660*/  ISETP.NE.AND P0, PT, R2, 0x1, PT ;  /* 0x000000010200780c */ /* 0x004fda0003f05270 */
[----:B------:R-:W-:Y:S05]  /*0670*/  @P0 BRA `(.L_x_10) ;  /* 0x0000000000400947 */ /* 0x000fea0003800000 */
[----:B---3--:R-:W2:Y:S01]  /*0680*/  S2UR UR6, SR_CgaCtaId ;  /* 0x00000000000679c3 */ /* 0x008ea20000008800 */
[----:B------:R-:W-:Y:S01]  /*0690*/  UMOV UR7, 0x400 ;  /* 0x0000040000077882 */ /* 0x000fe20000000000 */
[----:B------:R-:W-:Y:S01]  /*06a0*/  UMOV UR5, 0x20 ;  /* 0x0000002000057882 */ /* 0x000fe20000000000 */
[----:B------:R-:W-:Y:S01]  /*06b0*/  UMOV UR4, 0x80 ;  /* 0x0000008000047882 */ /* 0x000fe20000000000 */
[----:B------:R-:W-:-:S04]  /*06c0*/  UIADD3 UR10, UPT, UPT, -UR5, 0x100000, URZ ;  /* 0x00100000050a7890 */ /* 0x000fc8000fffe1ff */
[----:B------:R-:W-:Y:S02]  /*06d0*/  USHF.L.U32 UR11, UR10, 0xb, URZ ;  /* 0x0000000b0a0b7899 */ /* 0x000fe400080006ff */
[----:B------:R-:W-:Y:S02]  /*06e0*/  USHF.L.U32 UR10, UR10, 0x1, URZ ;  /* 0x000000010a0a7899 */ /* 0x000fe400080006ff */
[----:B------:R-:W-:-:S04]  /*06f0*/  UIADD3 UR4, UPT, UPT, -UR4, 0x100000, URZ ;  /* 0x0010000004047890 */ /* 0x000fc8000fffe1ff */
[----:B------:R-:W-:Y:S02]  /*0700*/  USHF.L.U32 UR5, UR4, 0xb, URZ ;  /* 0x0000000b04057899 */ /* 0x000fe400080006ff */
[----:B------:R-:W-:Y:S01]  /*0710*/  USHF.L.U32 UR4, UR4, 0x1, URZ ;  /* 0x0000000104047899 */ /* 0x000fe200080006ff */
[----:B------:R-:W-:Y:S01]  /*0720*/  ELECT P0, URZ, PT ;  /* 0x0000000000ff782f */ /* 0x000fe20003800000 */
[----:B--2---:R-:W-:Y:S01]  /*0730*/  ULEA UR6, UR6, UR7, 0x18 ;  /* 0x0000000706067291 */ /* 0x004fe2000f8ec0ff */
[----:B------:R-:W2:Y:S11]  /*0740*/  FENCE.VIEW.ASYNC.S ;  /* 0x00000000000073c6 */ /* 0x000eb60000000000 */
[----:B--2---:R2:W3:Y:S01]  /*0750*/  SYNCS.EXCH.64 URZ, [UR6+0x40], UR10 ;  /* 0x0000400a06ff75b2 */ /* 0x0044e20008000100 */
[----:B------:R2:W1:Y:S01]  /*0760*/  SYNCS.EXCH.64 URZ, [UR6+0x48], UR4 ;  /* 0x0000480406ff75b2 */ /* 0x0004620008000100 */
[----:B------:R-:W-:Y:S01]  /*0770*/  NOP ;  /* 0x0000000000007918 */ /* 0x000fe20000000000 */
.L_x_10:
[----:B------:R-:W4:Y:S01]  /*0780*/  SHFL.IDX PT, R2, R181, RZ, 0x1f ;  /* 0x00001fffb5027589 */ /* 0x000f2200000e0000 */
[----:B------:R-:W-:Y:S01]  /*0790*/  NOP ;  /* 0x0000000000007918 */ /* 0x000fe20000000000 */
[----:B----4-:R-:W-:-:S13]  /*07a0*/  ISETP.NE.AND P0, PT, R2, 0x3, PT ;  /* 0x000000030200780c */ /* 0x010fda0003f05270 */
[----:B------:R-:W-:Y:S05]  /*07b0*/  @P0 BRA `(.L_x_11) ;  /* 0x0000000000300947 */ /* 0x000fea0003800000 */
[----:B--23--:R-:W2:Y:S01]  /*07c0*/  S2UR UR5, SR_CgaCtaId ;  /* 0x00000000000579c3 */ /* 0x00cea20000008800 */
[----:B------:R-:W-:Y:S01]  /*07d0*/  UMOV UR6, 0x400 ;  /* 0x0000040000067882 */ /* 0x000fe20000000000 */
[----:B------:R-:W-:Y:S01]  /*07e0*/  UMOV UR4, 0x20 ;  /* 0x0000002000047882 */ /* 0x000fe20000000000 */
[----:B------:R-:W-:Y:S01]  /*07f0*/  ELECT P0, URZ, PT ;  /* 0x0000000000ff782f */ /* 0x000fe20003800000 */
[----:B--2---:R-:W-:Y:S02]  /*0800*/  ULEA UR5, UR5, UR6, 0x18 ;  /* 0x0000000605057291 */ /* 0x004fe4000f8ec0ff */
[----:B------:R-:W-:-:S04]  /*0810*/  UIADD3 UR6, UPT, UPT, -UR4, 0x100000, URZ ;  /* 0x0010000004067890 */ /* 0x000fc8000fffe1ff */
[----:B------:R-:W-:Y:S02]  /*0820*/  USHF.L.U32 UR7, UR6, 0xb, URZ ;  /* 0x0000000b06077899 */ /* 0x000fe400080006ff */
[----:B------:R-:W-:Y:S01]  /*0830*/  USHF.L.U32 UR6, UR6, 0x1, URZ ;  /* 0x0000000106067899 */ /* 0x000fe200080006ff */
[----:B------:R-:W2:Y:S11]  /*0840*/  FENCE.VIEW.ASYNC.S ;  /* 0x00000000000073c6 */ /* 0x000eb60000000000 */
[----:B--2---:R4:W2:Y:S01]  /*0850*/  SYNCS.EXCH.64 URZ, [UR5+0x50], UR6 ;  /* 0x0000500605ff75b2 */ /* 0x0048a20008000100 */
[----:B------:R4:W3:Y:S02]  /*0860*/  SYNCS.EXCH.64 URZ, [UR5+0x58], UR6 ;  /* 0x0000580605ff75b2 */ /* 0x0008e40008000100 */
[----:B----4-:R-:W-:Y:S01]  /*0870*/  NOP ;  /* 0x0000000000007918 */ /* 0x010fe20000000000 */
.L_x_11:
[----:B------:R-:W4:Y:S01]  /*0880*/  SHFL.IDX PT, R2, R181, RZ, 0x1f ;  /* 0x00001fffb5027589 */ /* 0x000f2200000e0000 */
[----:B------:R-:W-:Y:S01]  /*0890*/  NOP ;  /* 0x0000000000007918 */ /* 0x000fe20000000000 */
[----:B----4-:R-:W-:-:S13]  /*08a0*/  ISETP.NE.AND P0, PT, R2, 0x4, PT ;  /* 0x000000040200780c */ /* 0x010fda0003f05270 */
[----:B------:R-:W-:Y:S05]  /*08b0*/  @P0 BRA `(.L_x_12) ;  /* 0x00000000004c0947 */ /* 0x000fea0003800000 */
[----:B--23--:R-:W2:Y:S01]  /*08c0*/  S2UR UR5, SR_CgaCtaId ;  /* 0x00000000000579c3 */ /* 0x00cea20000008800 */
[----:B------:R-:W-:Y:S01]  /*08d0*/  UMOV UR7, 0x100 ;  /* 0x0000010000077882 */ /* 0x000fe20000000000 */
[----:B------:R-:W-:Y:S01]  /*08e0*/  UMOV UR6, 0x400 ;  /* 0x0000040000067882 */ /* 0x000fe20000000000 */
[----:B------:R-:W-:Y:S01]  /*08f0*/  USEL UR7, UR7, 0xe0, UP2 ;  /* 0x000000e007077887 */ /* 0x000fe20009000000 */
[----:B------:R-:W-:Y:S01]  /*0900*/  UMOV UR4, 0x1 ;  /* 0x0000000100047882 */ /* 0x000fe20000000000 */
[----:B------:R-:W-:Y:S01]  /*0910*/  ELECT P0, URZ, PT ;  /* 0x0000000000ff782f */ /* 0x000fe20003800000 */
[----:B------:R-:W-:-:S04]  /*0920*/  UIADD3 UR10, UPT, UPT, -UR4, 0x100000, URZ ;  /* 0x00100000040a7890 */ /* 0x000fc8000fffe1ff */
[----:B------:R-:W-:Y:S02]  /*0930*/  USHF.L.U32 UR11, UR10, 0xb, URZ ;  /* 0x0000000b0a0b7899 */ /* 0x000fe400080006ff */
[----:B------:R-:W-:Y:S02]  /*0940*/  USHF.L.U32 UR10, UR10, 0x1, URZ ;  /* 0x000000010a0a7899 */ /* 0x000fe400080006ff */
[----:B--2---:R-:W-:Y:S02]  /*0950*/  ULEA UR5, UR5, UR6, 0x18 ;  /* 0x0000000605057291 */ /* 0x004fe4000f8ec0ff */
[----:B------:R-:W-:-:S04]  /*0960*/  UIADD3 UR6, UPT, UPT, -UR7, 0x100000, URZ ;  /* 0x0010000007067890 */ /* 0x000fc8000fffe1ff */
[----:B------:R-:W-:Y:S02]  /*0970*/  USHF.L.U32 UR7, UR6, 0xb, URZ ;  /* 0x0000000b06077899 */ /* 0x000fe400080006ff */
[----:B------:R-:W-:Y:S01]  /*0980*/  USHF.L.U32 UR6, UR6, 0x1, URZ ;  /* 0x0000000106067899 */ /* 0x000fe200080006ff */
[----:B------:R-:W2:Y:S03]  /*0990*/  FENCE.VIEW.ASYNC.S ;  /* 0x00000000000073c6 */ /* 0x000ea60000000000 */
[----:B--2---:R4:W2:Y:S08]  /*09a0*/  SYNCS.EXCH.64 URZ, [UR5+0x60], UR10 ;  /* 0x0000600a05ff75b2 */ /* 0x0048b00008000100 */
[----:B------:R4:W3:Y:S01]  /*09b0*/  SYNCS.EXCH.64 URZ, [UR5+0x70], UR6 ;  /* 0x0000700605ff75b2 */ /* 0x0008e20008000100 */
[----:B------:R4:W1:Y:S01]  /*09c0*/  SYNCS.EXCH.64 URZ, [UR5+0x68], UR10 ;  /* 0x0000680a05ff75b2 */ /* 0x0008620008000100 */
[----:B------:R4:W1:Y:S02]  /*09d0*/  SYNCS.EXCH.64 URZ, [UR5+0x78], UR6 ;  /* 0x0000780605ff75b2 */ /* 0x0008640008000100 */
[----:B----4-:R-:W-:Y:S01]  /*09e0*/  NOP ;  /* 0x0000000000007918 */ /* 0x010fe20000000000 */
.L_x_12:
[----:B------:R-:W4:Y:S01]  /*09f0*/  SHFL.IDX PT, R2, R181, RZ, 0x1f ;  /* 0x00001fffb5027589 */ /* 0x000f2200000e0000 */
[----:B------:R-:W-:Y:S01]  /*0a00*/  NOP ;  /* 0x0000000000007918 */ /* 0x000fe20000000000 */
[----:B----4-:R-:W-:-:S13]  /*0a10*/  ISETP.NE.AND P0, PT, R2, 0x5, PT ;  /* 0x000000050200780c */ /* 0x010fda0003f05270 */
[----:B------:R-:W-:Y:S05]  /*0a20*/  @P0 BRA `(.L_x_13) ;  /* 0x0000000000580947 */ /* 0x000fea0003800000 */
[----:B--23--:R-:W2:Y:S01]  /*0a30*/  S2UR UR6, SR_CgaCtaId ;  /* 0x00000000000679c3 */ /* 0x00cea20000008800 */
        /* <DEDUP_REMOVED lines=12> */
[----:B--2---:R4:W2:Y:S01]  /*0b00*/  SYNCS.EXCH.64 URZ, [UR6+0x80], UR10 ;  /* 0x0000800a06ff75b2 */ /* 0x0048a20008000100 */
[----:B------:R4:W3:Y:S01]  /*0b10*/  SYNCS.EXCH.64 URZ, [UR6+0xa0], UR4 ;  /* 0x0000a00406ff75b2 */ /* 0x0008e20008000100 */
[----:B------:R4:W1:Y:S01]  /*0b20*/  SYNCS.EXCH.64 URZ, [UR6+0x88], UR10 ;  /* 0x0000880a06ff75b2 */ /* 0x0008620008000100 */
[----:B------:R4:W1:Y:S01]  /*0b30*/  SYNCS.EXCH.64 URZ, [UR6+0xa8], UR4 ;  /* 0x0000a80406ff75b2 */ /* 0x0008620008000100 */
[----:B------:R4:W1:Y:S01]  /*0b40*/  SYNCS.EXCH.64 URZ, [UR6+0x90], UR10 ;  /* 0x0000900a06ff75b2 */ /* 0x0008620008000100 */
[----:B------:R4:W1:Y:S01]  /*0b50*/  SYNCS.EXCH.64 URZ, [UR6+0xb0], UR4 ;  /* 0x0000b00406ff75b2 */ /* 0x0008620008000100 */
[----:B------:R4:W1:Y:S01]  /*0b60*/  SYNCS.EXCH.64 URZ, [UR6+0x98], UR10 ;  /* 0x0000980a06ff75b2 */ /* 0x0008620008000100 */
[----:B------:R4:W1:Y:S02]  /*0b70*/  SYNCS.EXCH.64 URZ, [UR6+0xb8], UR4 ;  /* 0x0000b80406ff75b2 */ /* 0x0008640008000100 */
[----:B----4-:R-:W-:Y:S01]  /*0b80*/  NOP ;  /* 0x0000000000007918 */ /* 0x010fe20000000000 */
.L_x_13:
        /* <DEDUP_REMOVED lines=14> */
[----:B------:R4:W3:Y:S01]  /*0c70*/  SYNCS.EXCH.64 URZ, [UR5+0xd0], UR6 ;  /* 0x0000d00605ff75b2 */ /* 0x0008e20008000100 */
[----:B------:R4:W1:Y:S01]  /*0c80*/  SYNCS.EXCH.64 URZ, [UR5+0xc8], UR6 ;  /* 0x0000c80605ff75b2 */ /* 0x0008620008000100 */
[----:B------:R4:W1:Y:S02]  /*0c90*/  SYNCS.EXCH.64 URZ, [UR5+0xd8], UR6 ;  /* 0x0000d80605ff75b2 */ /* 0x0008640008000100 */
[----:B----4-:R-:W-:Y:S01]  /*0ca0*/  NOP ;  /* 0x0000000000007918 */ /* 0x010fe20000000000 */
.L_x_14:
[----:B--23--:R-:W2:Y:S01]  /*0cb0*/  S2UR UR5, SR_CTAID.X ;  /* 0x00000000000579c3 */ /* 0x00cea20000002500 */
[----:B------:R-:W-:-:S05]  /*0cc0*/  CS2R.32 R167, SR_CgaSize ;  /* 0x0000000000a77805 */ /* 0x000fca0000008a00 */
[----:B------:R-:W-:-:S05]  /*0cd0*/  IMAD R167, R167, -0xa0, RZ ;  /* 0xffffff60a7a77824 */ /* 0x000fca00078e02ff */
[----:B------:R-:W-:-:S14]  /*0ce0*/  R2UR UR7, R167 ;  /* 0x00000000a70772ca */ /* 0x000fdc00000e0000 */
[----:B------:R-:W3:Y:S01]  /*0cf0*/  LDCU UR7, c[0x0][UR7+0x2b0] ;  /* 0x00005600070777ac */ /* 0x000ee20008000800 */
[----:B------:R-:W-:Y:S01]  /*0d00*/  NOP ;  /* 0x0000000000007918 */ /* 0x000fe20000000000 */
[----:B------:R-:W-:-:S05]  /*0d10*/  CS2R.32 R167, SR_CgaSize ;  /* 0x0000000000a77805 */ /* 0x000fca0000008a00 */
[----:B------:R-:W-:-:S05]  /*0d20*/  IMAD R167, R167, -0xa0, RZ ;  /* 0xffffff60a7a77824 */ /* 0x000fca00078e02ff */
[----:B------:R-:W-:-:S14]  /*0d30*/  R2UR UR6, R167 ;  /* 0x00000000a70672ca */ /* 0x000fdc00000e0000 */
[----:B------:R-:W4:Y:S01]  /*0d40*/  LDCU UR6, c[0x0][UR6+0x2b4] ;  /* 0x00005680060677ac */ /* 0x000f220008000800 */
[----:B------:R-:W1:Y:S08]  /*0d50*/  S2UR UR4, SR_CTAID.Y ;  /* 0x00000000000479c3 */ /* 0x000e700000002600 */
[----:B------:R-:W4:Y:S01]  /*0d60*/  LDC R9, c[0x0][0xb24] ;  /* 0x0002c900ff097b82 */ /* 0x000f220000000800 */
[----:B--2---:R-:W-:-:S02]  /*0d70*/  I2FP.F32.U32 R4, UR5 ;  /* 0x0000000500047c45 */ /* 0x004fc40008201000 */
[----:B------:R-:W-:-:S05]  /*0d80*/  CS2R.32 R5, SR_CgaSize ;  /* 0x0000000000057805 */ /* 0x000fca0000008a00 */
[----:B------:R-:W-:-:S06]  /*0d90*/  IMAD R5, R5, -0xa0, RZ ;  /* 0xffffff6005057824 */ /* 0x000fcc00078e02ff */
[----:B------:R-:W2:Y:S01]  /*0da0*/  LDC R5, c[0x0][R5+0x2a0] ;  /* 0x0000a80005057b82 */ /* 0x000ea20000000800 */
[----:B------:R-:W-:Y:S01]  /*0db0*/  MOV R167, UR5 ;  /* 0x0000000500a77c02 */ /* 0x000fe20008000f00 */
[----:B---3--:R-:W-:Y:S01]  /*0dc0*/  FMUL R4, R4, UR7 ;  /* 0x0000000704047c20 */ /* 0x008fe20008400000 */
[----:B-1----:R-:W-:Y:S02]  /*0dd0*/  I2FP.F32.U32 R2, UR4 ;  /* 0x0000000400027c45 */ /* 0x002fe40008201000 */
[----:B------:R-:W-:-:S05]  /*0de0*/  CS2R.32 R3, SR_CgaSize ;  /* 0x0000000000037805 */ /* 0x000fca0000008a00 */
[----:B------:R-:W-:-:S06]  /*0df0*/  IMAD R3, R3, -0xa0, RZ ;  /* 0xffffff6003037824 */ /* 0x000fcc00078e02ff */
[----:B------:R-:W1:Y:S01]  /*0e00*/  LDC R3, c[0x0][R3+0x2a4] ;  /* 0x0000a90003037b82 */ /* 0x000e620000000800 */
[----:B------:R-:W3:Y:S01]  /*0e10*/  F2I.U32.TRUNC.NTZ R166, R4 ;  /* 0x0000000400a67305 */ /* 0x000ee2000020f000 */
[----:B------:R-:W-:Y:S01]  /*0e20*/  MOV R165, UR4 ;  /* 0x0000000400a57c02 */ /* 0x000fe20008000f00 */
[----:B----4-:R-:W-:-:S05]  /*0e30*/  FMUL R2, R2, UR6 ;  /* 0x0000000602027c20 */ /* 0x010fca0008400000 */
[----:B------:R-:W-:Y:S01]  /*0e40*/  BAR.SYNC.DEFER_BLOCKING 0x0 ;  /* 0x0000000000007b1d */ /* 0x000fe20000010000 */
[----:B------:R-:W-:-:S05]  /*0e50*/  ISETP.GE.AND P0, PT, R9, 0x1, PT ;  /* 0x000000010900780c */ /* 0x000fca0003f06270 */
[----:B------:R-:W4:Y:S02]  /*0e60*/  F2I.U32.TRUNC.NTZ R164, R2 ;  /* 0x0000000200a47305 */ /* 0x000f24000020f000 */
[----:B------:R-:W1:Y:S01]  /*0e70*/  S2UR UR36, SR_CTAID.Z ;  /* 0x00000000002479c3 */ /* 0x000e620000002700 */
[----:B---3--:R-:W-:-:S05]  /*0e80*/  IADD3 R166, PT, PT, -R166, RZ, RZ ;  /* 0x000000ffa6a67210 */ /* 0x008fca0007ffe1ff */
[----:B--2---:R-:W-:Y:S01]  /*0e90*/  IMAD R166, R5, R166, UR5 ;  /* 0x0000000505a67e24 */ /* 0x004fe2000f8e02a6 */
[----:B----4-:R-:W-:-:S05]  /*0ea0*/  IADD3 R164, PT, PT, -R164, RZ, RZ ;  /* 0x000000ffa4a47210 */ /* 0x010fca0007ffe1ff */
[----:B-1----:R-:W-:Y:S01]  /*0eb0*/  IMAD R164, R3, R164, UR4 ;  /* 0x0000000403a47e24 */ /* 0x002fe2000f8e02a4 */
[----:B------:R-:W-:Y:S06]  /*0ec0*/  @!P0 BRA `(.L_x_15) ;  /* 0x0000000000b88947 */ /* 0x000fec0003800000 */
[----:B------:R-:W1:Y:S01]  /*0ed0*/  LDC.64 R4, c[0x0][0xb18] ;  /* 0x0002c600ff047b82 */ /* 0x000e620000000a00 */
[----:B------:R-:W-:-:S07]  /*0ee0*/  ISETP.NE.AND P0, PT, R9, 0x1, PT ;  /* 0x000000010900780c */ /* 0x000fce0003f05270 */
[----:B------:R-:W2:Y:S08]  /*0ef0*/  LDC R10, c[0x0][0xb0c] ;  /* 0x0002c300ff0a7b82 */ /* 0x000eb00000000800 */
[----:B------:R-:W3:Y:S08]  /*0f00*/  LDC R11, c[0x0][0x370] ;  /* 0x0000dc00ff0b7b82 */ /* 0x000ef00000000800 */
[----:B------:R-:W4:Y:S01]  /*0f10*/  LDC R12, c[0x0][0x374] ;  /* 0x0000dd00ff0c7b82 */ /* 0x000f220000000800 */
[----:B-1----:R-:W-:-:S07]  /*0f20*/  ISETP.NE.AND P1, PT, R4, 0x1, PT ;  /* 0x000000010400780c */ /* 0x002fce0003f25270 */
[----:B------:R-:W3:Y:S01]  /*0f30*/  LDC.64 R6, c[0x0][0xb10] ;  /* 0x0002c400ff067b82 */ /* 0x000ee20000000a00 */
[----:B--2---:R-:W-:-:S07]  /*0f40*/  ISETP.NE.AND P2, PT, R10, 0x1, PT ;  /* 0x000000010a00780c */ /* 0x004fce0003f45270 */
[----:B------:R-:W1:Y:S08]  /*0f50*/  LDC R8, c[0x0][0xb20] ;  /* 0x0002c800ff087b82 */ /* 0x000e700000000800 */
[----:B------:R-:W2:Y:S01]  /*0f60*/  LDC.64 R2, c[0x0][0xb28] ;  /* 0x0002ca00ff027b82 */ /* 0x000ea20000000a00 */
[----:B----4-:R-:W-:-:S04]  /*0f70*/  IMAD.HI.U32 R13, R12, R5, RZ ;  /* 0x000000050c0d7227 */ /* 0x010fc800078e00ff */
[----:B------:R-:W-:-:S04]  /*0f80*/  IMAD.HI.U32 R5, R165, R5, RZ ;  /* 0x00000005a5057227 */ /* 0x000fc800078e00ff */
[----:B---3--:R-:W-:-:S04]  /*0f90*/  IMAD.HI.U32 R14, R11, R6, RZ ;  /* 0x000000060b0e7227 */ /* 0x008fc800078e00ff */
[----:B------:R-:W-:Y:S01]  /*0fa0*/  IMAD.HI.U32 R16, R167, R6, RZ ;  /* 0x00000006a7107227 */ /* 0x000fe200078e00ff */
[-C--:B------:R-:W-:Y:S02]  /*0fb0*/  @P2 SHF.R.U32.HI R11, RZ, R7.reuse, R14 ;  /* 0x00000007ff0b2219 */ /* 0x080fe4000001160e */
[-C--:B-1----:R-:W-:Y:S02]  /*0fc0*/  @P1 SHF.R.U32.HI R12, RZ, R8.reuse, R13 ;  /* 0x00000008ff0c1219 */ /* 0x082fe4000001160d */
[----:B------:R-:W-:Y:S02]  /*0fd0*/  SHF.R.U32.HI R8, RZ, R8, R5 ;  /* 0x00000008ff087219 */ /* 0x000fe40000011605 */
[----:B------:R-:W-:Y:S02]  /*0fe0*/  SHF.R.U32.HI R16, RZ, R7, R16 ;  /* 0x00000007ff107219 */ /* 0x000fe40000011610 */
[----:B------:R-:W-:Y:S01]  /*0ff0*/  SEL R5, R165, R8, !P1 ;  /* 0x00000008a5057207 */ /* 0x000fe20004800000 */
[----:B--2---:R-:W-:Y:S01]  /*1000*/  IMAD.HI.U32 R14, R12, R2, RZ ;  /* 0x000000020c0e7227 */ /* 0x004fe200078e00ff */
[----:B------:R-:W-:-:S03]  /*1010*/  SEL R7, R167, R16, !P2 ;  /* 0x00000010a7077207 */ /* 0x000fc60005000000 */
[----:B------:R-:W-:Y:S01]  /*1020*/  IMAD.HI.U32 R6, R11, R2, RZ ;  /* 0x000000020b067227 */ /* 0x000fe200078e00ff */
[----:B------:R-:W-:-:S04]  /*1030*/  @P0 SHF.R.U32.HI R12, RZ, R3, R14 ;  /* 0x00000003ff0c0219 */ /* 0x000fc8000001160e */
[----:B------:R-:W-:Y:S01]  /*1040*/  @P0 SHF.R.U32.HI R11, RZ, R3, R6 ;  /* 0x00000003ff0b0219 */ /* 0x000fe20000011606 */
[----:B------:R-:W-:-:S04]  /*1050*/  IMAD R12, R12, R9, RZ ;  /* 0x000000090c0c7224 */ /* 0x000fc800078e02ff */
[----:B------:R-:W-:Y:S01]  /*1060*/  IMAD R6, R11, R9, RZ ;  /* 0x000000090b067224 */ /* 0x000fe200078e02ff */
[----:B------:R-:W-:-:S04]  /*1070*/  ISETP.GE.AND P1, PT, R5, R12, PT ;  /* 0x0000000c0500720c */ /* 0x000fc80003f26270 */
[----:B------:R-:W-:Y:S01]  /*1080*/  ISETP.GE.OR P1, PT, R7, R6, P1 ;  /* 0x000000060700720c */ /* 0x000fe20000f26670 */
[----:B------:R-:W-:-:S05]  /*1090*/  IMAD.HI.U32 R6, R5, R2, RZ ;  /* 0x0000000205067227 */ /* 0x000fca00078e00ff */
[----:B------:R-:W-:-:S04]  /*10a0*/  SHF.R.U32.HI R6, RZ, R3, R6 ;  /* 0x00000003ff067219 */ /* 0x000fc80000011606 */
[----:B------:R-:W-:-:S03]  /*10b0*/  SEL R6, R5, R6, !P0 ;  /* 0x0000000605067207 */ /* 0x000fc60004000000 */
[----:B------:R-:W-:Y:S01]  /*10c0*/  @!P1 IMAD.HI.U32 R8, R7, R2, RZ ;  /* 0x0000000207089227 */ /* 0x000fe200078e00ff */
[----:B------:R-:W-:-:S04]  /*10d0*/  IADD3 R2, PT, PT, -R6, RZ, RZ ;  /* 0x000000ff06027210 */ /* 0x000fc80007ffe1ff */
[----:B------:R-:W-:Y:S01]  /*10e0*/  @!P1 SHF.R.U32.HI R8, RZ, R3, R8 ;  /* 0x00000003ff089219 */ /* 0x000fe20000011608 */
[----:B------:R-:W-:-:S03]  /*10f0*/  IMAD R2, R9, R2, R5 ;  /* 0x0000000209027224 */ /* 0x000fc600078e0205 */
[----:B------:R-:W-:Y:S02]  /*1100*/  @!P1 SEL R3, R7, R8, !P0 ;  /* 0x0000000807039207 */ /* 0x000fe40004000000 */
[----:B------:R-:W-:-:S03]  /*1110*/  IADD3 R8, PT, PT, -R5, RZ, RZ ;  /* 0x000000ff05087210 */ /* 0x000fc60007ffe1ff */
[--C-:B------:R-:W-:Y:S02]  /*1120*/  @!P1 IMAD.IADD R6, R6, 0x1, -R3.reuse ;  /* 0x0000000106069824 */ /* 0x100fe400078e0a03 */
[----:B------:R-:W-:Y:S01]  /*1130*/  @!P1 IMAD R3, R2, R11, R3 ;  /* 0x0000000b02039224 */ /* 0x000fe200078e0203 */
[----:B------:R-:W-:Y:S01]  /*1140*/  IADD3 R2, PT, PT, -R7, RZ, RZ ;  /* 0x000000ff07027210 */ /* 0x000fe20007ffe1ff */
[----:B------:R-:W-:Y:S02]  /*1150*/  @!P1 IMAD R5, R6, R9, R7 ;  /* 0x0000000906059224 */ /* 0x000fe400078e0207 */
[----:B------:R-:W-:Y:S02]  /*1160*/  IMAD R8, R4, R8, R165 ;  /* 0x0000000804087224 */ /* 0x000fe400078e02a5 */
[----:B------:R-:W-:Y:S02]  /*1170*/  @!P1 IMAD.MOV.U32 R7, RZ, RZ, R3 ;  /* 0x000000ffff079224 */ /* 0x000fe400078e0003 */
[----:B------:R-:W-:-:S02]  /*1180*/  IMAD R2, R10, R2, R167 ;  /* 0x000000020a027224 */ /* 0x000fc400078e02a7 */
[----:B------:R-:W-:Y:S02]  /*1190*/  IMAD R165, R5, R4, R8 ;  /* 0x0000000405a57224 */ /* 0x000fe400078e0208 */
[----:B------:R-:W-:Y:S02]  /*11a0*/  IMAD R167, R7, R10, R2 ;  /* 0x0000000a07a77224 */ /* 0x000fe400078e0202 */
.L_x_15:
[----:B------:R-:W1:Y:S01]  /*11b0*/  LDCU UR4, c[0x0][0xb30] ;  /* 0x00016600ff0477ac */ /* 0x000e620008000800 */
[----:B------:R-:W2:Y:S08]  /*11c0*/  S2UR UR37, SR_CgaCtaId ;  /* 0x00000000002579c3 */ /* 0x000eb00000008800 */
[----:B------:R-:W3:Y:S01]  /*11d0*/  LDC R72, c[0x0][0xb24] ;  /* 0x0002c900ff487b82 */ /* 0x000ee20000000800 */
[----:B-1----:R-:W-:-:S09]  /*11e0*/  UISETP.NE.AND UP1, UPT, UR4, 0x1, UPT ;  /* 0x000000010400788c */ /* 0x002fd2000bf25270 */
[----:B--2---:R-:W-:Y:S05]  /*11f0*/  BRA.U UP1, `(.L_x_16) ;  /* 0x0000000101407547 */ /* 0x004fea000b800000 */
[----:B------:R-:W1:Y:S08]  /*1200*/  LDC.64 R4, c[0x0][0xb10] ;  /* 0x0002c400ff047b82 */ /* 0x000e700000000a00 */
[----:B------:R-:W2:Y:S08]  /*1210*/  LDC.64 R2, c[0x0][0xb18] ;  /* 0x0002c600ff027b82 */ /* 0x000eb00000000a00 */
[----:B------:R-:W4:Y:S08]  /*1220*/  LDC R6, c[0x0][0xb20] ;  /* 0x0002c800ff067b82 */ /* 0x000f300000000800 */
[----:B------:R-:W3:Y:S01]  /*1230*/  LDC R8, c[0x0][0xb0c] ;  /* 0x0002c300ff087b82 */ /* 0x000ee20000000800 */
[----:B-1----:R-:W-:-:S05]  /*1240*/  IMAD.HI.U32 R4, R167, R4, RZ ;  /* 0x00000004a7047227 */ /* 0x002fca00078e00ff */
[----:B------:R-:W-:Y:S01]  /*1250*/  SHF.R.U32.HI R4, RZ, R5, R4 ;  /* 0x00000005ff047219 */ /* 0x000fe20000011604 */
[----:B--2---:R-:W-:Y:S01]  /*1260*/  IMAD.HI.U32 R3, R165, R3, RZ ;  /* 0x00000003a5037227 */ /* 0x004fe200078e00ff */
[----:B------:R-:W-:-:S04]  /*1270*/  ISETP.NE.AND P0, PT, R2, 0x1, PT ;  /* 0x000000010200780c */ /* 0x000fc80003f05270 */
[----:B----4-:R-:W-:-:S04]  /*1280*/  SHF.R.U32.HI R6, RZ, R6, R3 ;  /* 0x00000006ff067219 */ /* 0x010fc80000011603 */
[----:B------:R-:W-:Y:S02]  /*1290*/  SEL R3, R165, R6, !P0 ;  /* 0x00000006a5037207 */ /* 0x000fe40004000000 */
[----:B---3--:R-:W-:-:S04]  /*12a0*/  ISETP.NE.AND P1, PT, R8, 0x1, PT ;  /* 0x000000010800780c */ /* 0x008fc80003f25270 */
[----:B------:R-:W-:-:S05]  /*12b0*/  SEL R4, R167, R4, !P1 ;  /* 0x00000004a7047207 */ /* 0x000fca0004800000 */
[----:B------:R-:W-:Y:S02]  /*12c0*/  IMAD.IADD R5, R3, 0x1, -R4 ;  /* 0x0000000103057824 */ /* 0x000fe400078e0a04 */
[----:B------:R-:W-:Y:S02]  /*12d0*/  IMAD.IADD R3, R4, 0x1, -R3 ;  /* 0x0000000104037824 */ /* 0x000fe400078e0a03 */
[----:B------:R-:W-:Y:S02]  /*12e0*/  IMAD R167, R5, R8, R167 ;  /* 0x0000000805a77224 */ /* 0x000fe400078e02a7 */
[----:B------:R-:W-:-:S07]  /*12f0*/  IMAD R165, R3, R2, R165 ;  /* 0x0000000203a57224 */ /* 0x000fce00078e02a5 */
.L_x_16:
[----:B------:R-:W-:Y:S01]  /*1300*/  BAR.SYNC.DEFER_BLOCKING 0x0 ;  /* 0x0000000000007b1d */ /* 0x000fe20000010000 */
[----:B------:R-:W-:Y:S01]  /*1310*/  UISETP.NE.AND UP1, UPT, UR8, 0x2, UPT ;  /* 0x000000020800788c */ /* 0x000fe2000bf25270 */
[----:B------:R-:W-:Y:S02]  /*1320*/  ISETP.NE.OR P5, PT, R0, 0x2, !P5 ;  /* 0x000000020000780c */ /* 0x000fe40006fa5670 */
[----:B------:R-:W-:-:S06]  /*1330*/  LOP3.LUT R2, R176, 0x1f, RZ, 0xc0, !PT ;  /* 0x0000001fb0027812 */ /* 0x000fcc00078ec0ff */
[----:B------:R-:W-:Y:S05]  /*1340*/  BRA.U UP1, `(.L_x_17) ;  /* 0x0000001101b87547 */ /* 0x000fea000b800000 */
[----:B------:R-:W1:Y:S01]  /*1350*/  LDCU UR13, c[0x0][0x38c] ;  /* 0x00007180ff0d77ac */ /* 0x000e620008000800 */
[----:B------:R-:W2:Y:S01]  /*1360*/  LDC R9, c[0x0][0x370] ;  /* 0x0000dc00ff097b82 */ /* 0x000ea20000000800 */
[----:B------:R-:W-:Y:S01]  /*1370*/  PLOP3.LUT P1, PT, PT, PT, UP2, 0x80, 0x8 ;  /* 0x000000000008781c */ /* 0x000fe20003f2f028 */
[----:B------:R-:W-:Y:S01]  /*1380*/  HFMA2 R12, -RZ, RZ, 0, 0 ;  /* 0x00000000ff0c7431 */ /* 0x000fe200000001ff */
[----:B------:R-:W-:Y:S01]  /*1390*/  ISETP.EQ.OR P4, PT, R2, RZ, P5 ;  /* 0x000000ff0200720c */ /* 0x000fe20002f82670 */
[----:B------:R-:W-:Y:S01]  /*13a0*/  IMAD.MOV.U32 R15, RZ, RZ, 0x1 ;  /* 0x00000001ff0f7424 */ /* 0x000fe200078e00ff */
[----:B------:R-:W-:Y:S01]  /*13b0*/  PLOP3.LUT P1, PT, P1, PT, PT, 0x8, 0x80 ;  /* 0x000000000080781c */ /* 0x000fe20000f2e170 */
[----:B------:R-:W-:Y:S01]  /*13c0*/  IMAD.MOV.U32 R14, RZ, RZ, RZ ;  /* 0x000000ffff0e7224 */ /* 0x000fe200078e00ff */
[----:B------:R-:W-:Y:S01]  /*13d0*/  MOV R8, 0x1 ;  /* 0x0000000100087802 */ /* 0x000fe20000000f00 */
[----:B------:R-:W4:Y:S01]  /*13e0*/  LDC R0, c[0x0][0x374] ;  /* 0x0000dd00ff007b82 */ /* 0x000f220000000800 */
[----:B------:R-:W-:Y:S01]  /*13f0*/  IMAD.MOV.U32 R10, RZ, RZ, RZ ;  /* 0x000000ffff0a7224 */ /* 0x000fe200078e00ff */
[----:B------:R-:W2:Y:S01]  /*1400*/  LDCU.64 UR22, c[0x0][0x348] ;  /* 0x00006900ff1677ac */ /* 0x000ea20008000a00 */
[----:B------:R-:W-:Y:S01]  /*1410*/  UMOV UR6, URZ ;  /* 0x000000ff00067c82 */ /* 0x000fe20008000000 */
[----:B-1----:R-:W-:-:S04]  /*1420*/  UIADD3 UR5, UPT, UPT, UR13, 0xff, URZ ;  /* 0x000000ff0d057890 */ /* 0x002fc8000fffe0ff */
[----:B------:R-:W-:-:S04]  /*1430*/  USHF.R.S32.HI UR4, URZ, 0x1f, UR5 ;  /* 0x0000001fff047899 */ /* 0x000fc80008011405 */
[----:B------:R-:W-:-:S04]  /*1440*/  ULEA.HI UR4, UR4, UR5, URZ, 0x8 ;  /* 0x0000000504047291 */ /* 0x000fc8000f8f40ff */
[----:B------:R-:W-:Y:S02]  /*1450*/  USHF.R.S32.HI UR15, URZ, 0x8, UR4 ;  /* 0x00000008ff0f7899 */ /* 0x000fe40008011404 */
[----:B------:R-:W-:Y:S02]  /*1460*/  UIADD3 UR4, UPT, UPT, UR13, -0x1, URZ ;  /* 0xffffffff0d047890 */ /* 0x000fe4000fffe0ff */
[----:B------:R-:W-:Y:S02]  /*1470*/  UISETP.LT.U32.AND UP0, UPT, UR15, 0x4, UPT ;  /* 0x000000040f00788c */ /* 0x000fe4000bf01070 */
[----:B------:R-:W-:Y:S02]  /*1480*/  UISETP.GE.U32.AND UP1, UPT, UR4, -0x1ff, UPT ;  /* 0xfffffe010400788c */ /* 0x000fe4000bf26070 */
[----:B------:R-:W-:Y:S02]  /*1490*/  USEL UR14, UR15, 0x4, UP0 ;  /* 0x000000040f0e7887 */ /* 0x000fe40008000000 */
[----:B------:R-:W-:-:S02]  /*14a0*/  UIADD3 UR13, UPT, UPT, UR13, 0x1fe, URZ ;  /* 0x000001fe0d0d7890 */ /* 0x000fc4000fffe0ff */
[----:B------:R-:W-:Y:S02]  /*14b0*/  UIADD3 UR5, UPT, UPT, UR14, -0x1, URZ ;  /* 0xffffffff0e057890 */ /* 0x000fe4000fffe0ff */
[----:B------:R-:W-:-:S03]  /*14c0*/  UIADD3 UR7, UPT, UPT, UR15, -UR14, URZ ;  /* 0x8000000e0f077290 */ /* 0x000fc6000fffe0ff */
[----:B------:R-:W-:-:S04]  /*14d0*/  @UP1 UIADD3 UR5, UPT, UPT, UR14, URZ, URZ ;  /* 0x000000ff0e051290 */ /* 0x000fc8000fffe0ff */
[----:B--2---:R-:W-:-:S12]  /*14e0*/  UIADD3 UR5, UPT, UPT, UR5, 0x1, URZ ;  /* 0x0000000105057890 */ /* 0x004fd8000fffe0ff */
.L_x_35:
[----:B------:R-:W-:Y:S01]  /*14f0*/  UISETP.NE.AND UP0, UPT, UR37, URZ, UPT ;  /* 0x000000ff2500728c */ /* 0x000fe2000bf05270 */
[----:B------:R-:W1:Y:S08]  /*1500*/  S2UR UR37, SR_CgaCtaId ;  /* 0x00000000002579c3 */ /* 0x000e700000008800 */
[----:B------:R-:W-:Y:S05]  /*1510*/  BRA.U UP0, `(.L_x_18) ;  /* 0x0000000100347547 */ /* 0x000fea000b800000 */
[----:B------:R-:W2:Y:S01]  /*1520*/  S2R R2, SR_CgaCtaId ;  /* 0x0000000000027919 */ /* 0x000ea20000008800 */
[----:B------:R-:W-:-:S04]  /*1530*/  MOV R3, 0x400 ;  /* 0x0000040000037802 */ /* 0x000fc80000000f00 */
[----:B--2---:R-:W-:Y:S02]  /*1540*/  LEA R3, R2, R3, 0x18 ;  /* 0x0000000302037211 */ /* 0x004fe400078ec0ff */
[----:B------:R-:W-:-:S03]  /*1550*/  SHF.L.U32 R2, R8, 0x1f, RZ ;  /* 0x0000001f08027819 */ /* 0x000fc600000006ff */
[----:B------:R-:W-:-:S04]  /*1560*/  IMAD R3, R10, 0x8, R3 ;  /* 0x000000080a037824 */ /* 0x000fc800078e0203 */
[----:B------:R-:W2:Y:S02]  /*1570*/  SYNCS.PHASECHK.TRANS64.TRYWAIT P0, [R3+URZ+0xd0], R2 ;  /* 0x0000d002030075a7 */ /* 0x000ea400080011ff */
[----:B--2---:R-:W-:Y:S05]  /*1580*/  @!P0 BRA `(.L_x_19) ;  /* 0x0000005800048947 */ /* 0x004fea0003800000 */
.L_x_95:
[----:B------:R-:W-:Y:S01]  /*1590*/  VIADD R10, R10, 0x1 ;  /* 0x000000010a0a7836 */ /* 0x000fe20000000000 */
[----:B------:R2:W-:Y:S04]  /*15a0*/  SYNCS.ARRIVE.TRANS64.A1T0 RZ, [R3+URZ+0xc0], RZ ;  /* 0x0000c0ff03ff79a7 */ /* 0x0005e800081000ff */
[----:B------:R-:W-:-:S04]  /*15b0*/  ISETP.NE.AND P0, PT, R10, 0x2, PT ;  /* 0x000000020a00780c */ /* 0x000fc80003f05270 */
[----:B------:R-:W-:Y:S02]  /*15c0*/  SEL R10, R10, RZ, P0 ;  /* 0x000000ff0a0a7207 */ /* 0x000fe40000000000 */
[----:B--2---:R-:W-:-:S04]  /*15d0*/  SEL R3, RZ, 0x1, P0 ;  /* 0x00000001ff037807 */ /* 0x004fc80000000000 */
[----:B------:R-:W-:-:S07]  /*15e0*/  LOP3.LUT R8, R8, R3, RZ, 0x3c, !PT ;  /* 0x0000000308087212 */ /* 0x000fce00078e3cff */
.L_x_18:
[----:B------:R-:W-:Y:S01]  /*15f0*/  UMOV UR4, 0x400 ;  /* 0x0000040000047882 */ /* 0x000fe20000000000 */
[----:B------:R-:W-:Y:S01]  /*1600*/  SHF.L.U32 R2, R15, 0x1f, RZ ;  /* 0x0000001f0f027819 */ /* 0x000fe200000006ff */
[----:B-1----:R-:W-:Y:S01]  /*1610*/  ULEA UR4, UR37, UR4, 0x18 ;  /* 0x0000000425047291 */ /* 0x002fe2000f8ec0ff */
[----:B------:R-:W-:Y:S01]  /*1620*/  R2UR UR35, R167 ;  /* 0x00000000a72372ca */ /* 0x000fe200000e0000 */
[----:B------:R-:W-:Y:S01]  /*1630*/  UISETP.GE.U32.AND UP0, UPT, UR13, 0x1ff, UPT ;  /* 0x000001ff0d00788c */ /* 0x000fe2000bf06070 */
[----:B------:R-:W-:Y:S01]  /*1640*/  R2UR UR19, R165 ;  /* 0x00000000a51372ca */ /* 0x000fe200000e0000 */
[----:B------:R-:W-:Y:S01]  /*1650*/  ULEA UR8, UR6, UR4, 0x3 ;  /* 0x0000000406087291 */ /* 0x000fe2000f8e18ff */
[----:B------:R-:W-:-:S08]  /*1660*/  UMOV UR29, URZ ;  /* 0x000000ff001d7c82 */ /* 0x000fd00008000000 */
[----:B------:R1:W2:Y:S01]  /*1670*/  SYNCS.PHASECHK.TRANS64.TRYWAIT P0, [UR8+0x20], R2 ;  /* 0x00002002ff0075a7 */ /* 0x0002a20008001108 */
[----:B------:R-:W-:Y:S02]  /*1680*/  USHF.L.U32 UR35, UR35, 0x7, URZ ;  /* 0x0000000723237899 */ /* 0x000fe400080006ff */
[----:B------:R-:W-:Y:S01]  /*1690*/  USHF.L.U32 UR19, UR19, 0x6, URZ ;  /* 0x0000000613137899 */ /* 0x000fe200080006ff */
[----:B------:R-:W-:Y:S11]  /*16a0*/  BRA.U !UP0, `(.L_x_20) ;  /* 0x0000000108d87547 */ /* 0x000ff6000b800000 */
[----:B------:R-:W-:Y:S01]  /*16b0*/  UMOV UR21, URZ ;  /* 0x000000ff00157c82 */ /* 0x000fe20008000000 */
[----:B------:R-:W-:-:S05]  /*16c0*/  UMOV UR42, UR6 ;  /* 0x00000006002a7c82 */ /* 0x000fca0008000000 */
.L_x_25:
[----:B-1----:R-:W-:Y:S01]  /*16d0*/  ULEA UR33, UR42, UR4, 0x3 ;  /* 0x000000042a217291 */ /* 0x002fe2000f8e18ff */
[----:B--2---:R-:W-:Y:S01]  /*16e0*/  @!P5 MOV R3, 0xc000 ;  /* 0x0000c0000003d802 */ /* 0x004fe20000000f00 */
[----:B--2---:R-:W-:Y:S10]  /*16f0*/  @P0 BRA `(.L_x_21) ;  /* 0x00000000000c0947 */ /* 0x004ff40003800000 */
[----:B------:R-:W-:-:S04]  /*1700*/  SHF.L.U32 R5, R15, 0x1f, RZ ;  /* 0x0000001f0f057819 */ /* 0x000fc800000006ff */
[----:B------:R-:W2:Y:S02]  /*1710*/  SYNCS.PHASECHK.TRANS64.TRYWAIT P0, [UR33+0x20], R5 ;  /* 0x00002005ff0075a7 */ /* 0x000ea40008001121 */
[----:B--2---:R-:W-:Y:S05]  /*1720*/  @!P0 BRA `(.L_x_22) ;  /* 0x0000005400b08947 */ /* 0x004fea0003800000 */
.L_x_21:
[----:B------:R2:W-:Y:S01]  /*1730*/  @!P5 SYNCS.ARRIVE.TRANS64 RZ, [UR33], R3 ;  /* 0x00000003ffffd9a7 */ /* 0x0005e20008000021 */
[----:B------:R-:W-:Y:S04]  /*1740*/  BSSY.RECONVERGENT B0, `(.L_x_23) ;  /* 0x0000003000007945 */ /* 0x000fe80003800200 */
[----:B------:R-:W-:Y:S05]  /*1750*/  @P4 BRA `(.L_x_24) ;  /* 0x0000000000044947 */ /* 0x000fea0003800000 */
[----:B------:R-:W-:Y:S05]  /*1760*/  BPT.TRAP 0x1 ;  /* 0x000000040000795c */ /* 0x000fea0000300000 */
.L_x_24:
[----:B------:R-:W-:Y:S05]  /*1770*/  BSYNC.RECONVERGENT B0 ;  /* 0x0000000000007941 */ /* 0x000fea0003800200 */
.L_x_23:
[----:B------:R-:W-:Y:S02]  /*1780*/  UIADD3 UR6, UPT, UPT, UR42, 0x1, URZ ;  /* 0x000000012a067890 */ /* 0x000fe4000fffe0ff */
[----:B------:R-:W-:Y:S02]  /*1790*/  ULEA UR24, UR42, UR4, 0xf ;  /* 0x000000042a187291 */ /* 0x000fe4000f8e78ff */
[----:B------:R-:W-:Y:S02]  /*17a0*/  UISETP.NE.AND UP0, UPT, UR6, 0x4, UPT ;  /* 0x000000040600788c */ /* 0x000fe4000bf05270 */
[----:B------:R-:W-:Y:S02]  /*17b0*/  UIADD3 UR40, UP1, UPT, UR22, 0x80, URZ ;  /* 0x0000008016287890 */ /* 0x000fe4000ff3e0ff */
[----:B------:R-:W-:Y:S02]  /*17c0*/  USEL UR9, URZ, 0x1, UP0 ;  /* 0x00000001ff097887 */ /* 0x000fe40008000000 */
[----:B------:R-:W-:-:S02]  /*17d0*/  USEL UR6, UR6, URZ, UP0 ;  /* 0x000000ff06067287 */ /* 0x000fc40008000000 */
[----:B------:R-:W-:Y:S02]  /*17e0*/  USHF.L.U32 UR34, UR21, 0x8, URZ ;  /* 0x0000000815227899 */ /* 0x000fe400080006ff */
[----:B------:R-:W-:Y:S01]  /*17f0*/  ULEA UR8, UR6, UR4, 0x3 ;  /* 0x0000000406087291 */ /* 0x000fe2000f8e18ff */
[----:B------:R-:W-:Y:S01]  /*1800*/  LOP3.LUT R15, R15, UR9, RZ, 0x3c, !PT ;  /* 0x000000090f0f7c12 */ /* 0x000fe2000f8e3cff */
[----:B------:R-:W-:Y:S02]  /*1810*/  UIADD3 UR38, UP0, UPT, UR22, 0x180, URZ ;  /* 0x0000018016267890 */ /* 0x000fe4000ff1e0ff */
[----:B------:R-:W-:Y:S01]  /*1820*/  UIADD3.X UR41, UPT, UPT, URZ, UR23, URZ, UP1, !UPT ;  /* 0x00000017ff297290 */ /* 0x000fe20008ffe4ff */
[----:B-1----:R-:W-:Y:S01]  /*1830*/  SHF.L.U32 R2, R15, 0x1f, RZ ;  /* 0x0000001f0f027819 */ /* 0x002fe200000006ff */
[----:B------:R-:W-:Y:S02]  /*1840*/  UIADD3 UR32, UPT, UPT, UR24, 0x4400, URZ ;  /* 0x0000440018207890 */ /* 0x000fe4000fffe0ff */
[----:B------:R-:W-:Y:S01]  /*1850*/  UIADD3 UR26, UPT, UPT, UR34, 0x80, URZ ;  /* 0x00000080221a7890 */ /* 0x000fe2000fffe0ff */
[----:B------:R1:W1:Y:S01]  /*1860*/  SYNCS.PHASECHK.TRANS64.TRYWAIT P0, [UR8+0x20], R2 ;  /* 0x00002002ff0075a7 */ /* 0x0002620008001108 */
[----:B------:R-:W-:-:S02]  /*1870*/  ULEA UR8, UR42, UR4, 0xe ;  /* 0x000000042a087291 */ /* 0x000fc4000f8e70ff */
[----:B------:R-:W-:Y:S02]  /*1880*/  UIADD3 UR24, UPT, UPT, UR24, 0x8400, URZ ;  /* 0x0000840018187890 */ /* 0x000fe4000fffe0ff */
[----:B------:R-:W-:Y:S02]  /*1890*/  UIADD3.X UR39, UPT, UPT, URZ, UR23, URZ, UP0, !UPT ;  /* 0x00000017ff277290 */ /* 0x000fe400087fe4ff */
[----:B------:R-:W-:Y:S02]  /*18a0*/  UIADD3 UR16, UPT, UPT, UR8, 0x24400, URZ ;  /* 0x0002440008107890 */ /* 0x000fe4000fffe0ff */
[----:B------:R-:W-:Y:S01]  /*18b0*/  UIADD3 UR8, UPT, UPT, UR8, 0x26400, URZ ;  /* 0x0002640008087890 */ /* 0x000fe2000fffe0ff */
[----:B------:R-:W-:Y:S01]  /*18c0*/  UMOV UR30, 0x0 ;  /* 0x00000000001e7882 */ /* 0x000fe20000000000 */
[----:B------:R-:W-:Y:S01]  /*18d0*/  UMOV UR31, 0x10000000 ;  /* 0x10000000001f7882 */ /* 0x000fe20000000000 */
[----:B------:R-:W-:Y:S01]  /*18e0*/  UMOV UR25, UR33 ;  /* 0x0000002100197c82 */ /* 0x000fe20008000000 */
[----:B------:R-:W-:Y:S01]  /*18f0*/  UMOV UR27, UR35 ;  /* 0x00000023001b7c82 */ /* 0x000fe20008000000 */
[----:B------:R-:W-:Y:S01]  /*1900*/  UMOV UR28, UR36 ;  /* 0x00000024001c7c82 */ /* 0x000fe20008000000 */
[----:B------:R-:W-:Y:S01]  /*1910*/  UMOV UR17, UR33 ;  /* 0x0000002100117c82 */ /* 0x000fe20008000000 */
[----:B------:R-:W-:Y:S01]  /*1920*/  UMOV UR20, UR36 ;  /* 0x0000002400147c82 */ /* 0x000fe20008000000 */
[----:B------:R-:W-:Y:S01]  /*1930*/  UMOV UR18, UR34 ;  /* 0x0000002200127c82 */ /* 0x000fe20008000000 */
[----:B------:R1:W-:Y:S01]  /*1940*/  UTMALDG.3D [UR32], [UR40], desc[UR30] ;  /* 0x00001e20280075b4 */ /* 0x0003e20008011000 */
[----:B------:R-:W-:Y:S01]  /*1950*/  UMOV UR11, UR19 ;  /* 0x00000013000b7c82 */ /* 0x000fe20008000000 */
[----:B------:R-:W-:Y:S01]  /*1960*/  UMOV UR12, UR36 ;  /* 0x00000024000c7c82 */ /* 0x000fe20008000000 */
[----:B------:R-:W-:Y:S01]  /*1970*/  UMOV UR9, UR33 ;  /* 0x0000002100097c82 */ /* 0x000fe20008000000 */
[----:B------:R-:W-:Y:S01]  /*1980*/  UMOV UR10, UR26 ;  /* 0x0000001a000a7c82 */ /* 0x000fe20008000000 */
[----:B------:R-:W-:Y:S01]  /*1990*/  UIADD3 UR21, UPT, UPT, UR21, 0x1, URZ ;  /* 0x0000000115157890 */ /* 0x000fe2000fffe0ff */
[----:B------:R-:W-:Y:S01]  /*19a0*/  UMOV UR29, UR5 ;  /* 0x00000005001d7c82 */ /* 0x000fe20008000000 */
[----:B------:R1:W-:Y:S02]  /*19b0*/  UTMALDG.3D [UR24], [UR40], desc[UR30] ;  /* 0x00001e18280075b4 */ /* 0x0003e40008011000 */
[----:B------:R-:W-:Y:S01]  /*19c0*/  UISETP.NE.AND UP0, UPT, UR21, UR5, UPT ;  /* 0x000000051500728c */ /* 0x000fe2000bf05270 */
[----:B------:R-:W-:Y:S01]  /*19d0*/  UMOV UR42, UR6 ;  /* 0x00000006002a7c82 */ /* 0x000fe20008000000 */
[----:B------:R1:W-:Y:S01]  /*19e0*/  UTMALDG.3D [UR16], [UR38], desc[UR30] ;  /* 0x00001e10260075b4 */ /* 0x0003e20008011000 */
[----:B------:R1:W-:Y:S06]  /*19f0*/  UTMALDG.3D [UR8], [UR38], desc[UR30] ;  /* 0x00001e08260075b4 */ /* 0x0003ec0008011000 */
[----:B------:R-:W-:Y:S05]  /*1a00*/  BRA.U UP0, `(.L_x_25) ;  /* 0xfffffffd00307547 */ /* 0x000fea000b83ffff */
.L_x_20:
[----:B-1----:R-:W-:Y:S01]  /*1a10*/  ULEA UR8, UR6, UR4, 0x3 ;  /* 0x0000000406087291 */ /* 0x002fe2000f8e18ff */
[----:B------:R-:W-:Y:S01]  /*1a20*/  SHF.L.U32 R2, R15, 0x1f, RZ ;  /* 0x0000001f0f027819 */ /* 0x000fe200000006ff */
[----:B------:R-:W-:Y:S01]  /*1a30*/  @!P1 SYNCS.ARRIVE.TRANS64.A1T0 RZ, [UR4+0x58], RZ ;  /* 0x000058ffffff99a7 */ /* 0x000fe20008100004 */
[----:B------:R-:W-:-:S06]  /*1a40*/  UISETP.GT.AND UP0, UPT, UR15, UR14, UPT ;  /* 0x0000000e0f00728c */ /* 0x000fcc000bf04270 */
[----:B--2---:R1:W2:Y:S03]  /*1a50*/  SYNCS.PHASECHK.TRANS64.TRYWAIT P0, [UR8+0x20], R2 ;  /* 0x00002002ff0075a7 */ /* 0x0042a60008001108 */
[----:B------:R-:W-:Y:S05]  /*1a60*/  BRA.U !UP0, `(.L_x_26) ;  /* 0x0000000108d47547 */ /* 0x000fea000b800000 */
[----:B------:R-:W-:Y:S01]  /*1a70*/  UIADD3 UR21, UPT, UPT, UR7, UR29, URZ ;  /* 0x0000001d07157290 */ /* 0x000fe2000fffe0ff */
[----:B------:R-:W-:-:S11]  /*1a80*/  UMOV UR42, UR6 ;  /* 0x00000006002a7c82 */ /* 0x000fd60008000000 */
.L_x_31:
[----:B-1----:R-:W-:Y:S01]  /*1a90*/  ULEA UR33, UR42, UR4, 0x3 ;  /* 0x000000042a217291 */ /* 0x002fe2000f8e18ff */
[----:B--2---:R-:W-:Y:S01]  /*1aa0*/  @!P5 MOV R3, 0xc000 ;  /* 0x0000c0000003d802 */ /* 0x004fe20000000f00 */
[----:B--2---:R-:W-:Y:S10]  /*1ab0*/  @P0 BRA `(.L_x_27) ;  /* 0x00000000000c0947 */ /* 0x004ff40003800000 */
[----:B------:R-:W-:-:S04]  /*1ac0*/  SHF.L.U32 R5, R15, 0x1f, RZ ;  /* 0x0000001f0f057819 */ /* 0x000fc800000006ff */
[----:B------:R-:W2:Y:S02]  /*1ad0*/  SYNCS.PHASECHK.TRANS64.TRYWAIT P0, [UR33+0x20], R5 ;  /* 0x00002005ff0075a7 */ /* 0x000ea40008001121 */
[----:B--2---:R-:W-:Y:S05]  /*1ae0*/  @!P0 BRA `(.L_x_28) ;  /* 0x0000005000d88947 */ /* 0x004fea0003800000 */
.L_x_27:
[----:B------:R2:W-:Y:S01]  /*1af0*/  @!P5 SYNCS.ARRIVE.TRANS64 RZ, [UR33], R3 ;  /* 0x00000003ffffd9a7 */ /* 0x0005e20008000021 */
[----:B------:R-:W-:Y:S04]  /*1b00*/  BSSY.RECONVERGENT B0, `(.L_x_29) ;  /* 0x0000003000007945 */ /* 0x000fe80003800200 */
[----:B------:R-:W-:Y:S05]  /*1b10*/  @P4 BRA `(.L_x_30) ;  /* 0x0000000000044947 */ /* 0x000fea0003800000 */
[----:B------:R-:W-:Y:S05]  /*1b20*/  BPT.TRAP 0x1 ;  /* 0x000000040000795c */ /* 0x000fea0000300000 */
.L_x_30:
[----:B------:R-:W-:Y:S05]  /*1b30*/  BSYNC.RECONVERGENT B0 ;  /* 0x0000000000007941 */ /* 0x000fea0003800200 */
.L_x_29:
        /* <DEDUP_REMOVED lines=32> */
[----:B------:R-:W-:Y:S01]  /*1d40*/  UMOV UR10, UR26 ;  /* 0x0000001a000a7c82 */ /* 0x000fe20008000000 */
[----:B------:R-:W-:Y:S01]  /*1d50*/  UIADD3 UR29, UPT, UPT, UR29, 0x1, URZ ;  /* 0x000000011d1d7890 */ /* 0x000fe2000fffe0ff */
[----:B------:R1:W-:Y:S01]  /*1d60*/  UTMALDG.3D [UR24], [UR40], desc[UR30] ;  /* 0x00001e18280075b4 */ /* 0x0003e20008011000 */
[----:B------:R-:W-:-:S02]  /*1d70*/  UMOV UR42, UR6 ;  /* 0x00000006002a7c82 */ /* 0x000fc40008000000 */
[----:B------:R-:W-:Y:S01]  /*1d80*/  UISETP.NE.AND UP0, UPT, UR29, UR21, UPT ;  /* 0x000000151d00728c */ /* 0x000fe2000bf05270 */
[----:B------:R1:W-:Y:S01]  /*1d90*/  UTMALDG.3D [UR16], [UR38], desc[UR30] ;  /* 0x00001e10260075b4 */ /* 0x0003e20008011000 */
[----:B------:R1:W-:Y:S07]  /*1da0*/  UTMALDG.3D [UR8], [UR38], desc[UR30] ;  /* 0x00001e08260075b4 */ /* 0x0003ee0008011000 */
[----:B------:R-:W-:Y:S05]  /*1db0*/  BRA.U UP0, `(.L_x_31) ;  /* 0xfffffffd00347547 */ /* 0x000fea000b83ffff */
.L_x_26:
[----:B-1----:R-:W-:Y:S01]  /*1dc0*/  LEA R2, R14, UR4, 0x3 ;  /* 0x000000040e027c11 */ /* 0x002fe2000f8e18ff */
[----:B------:R-:W-:Y:S01]  /*1dd0*/  NOP ;  /* 0x0000000000007918 */ /* 0x000fe20000000000 */
[----:B--2---:R-:W-:Y:S02]  /*1de0*/  SHF.L.U32 R3, R12, 0x1f, RZ ;  /* 0x0000001f0c037819 */ /* 0x004fe400000006ff */
[----:B------:R-:W-:Y:S02]  /*1df0*/  LEA R4, R14, UR4, 0x4 ;  /* 0x000000040e047c11 */ /* 0x000fe4000f8e20ff */
[----:B------:R-:W1:Y:S02]  /*1e00*/  SYNCS.PHASECHK.TRANS64.TRYWAIT P0, [R2+URZ+0x60], R3 ;  /* 0x00006003020075a7 */ /* 0x000e6400080011ff */
[----:B-1----:R-:W-:Y:S05]  /*1e10*/  @!P0 BRA `(.L_x_32) ;  /* 0x0000005000248947 */ /* 0x002fea0003800000 */
.L_x_98:
[----:B------:R-:W2:Y:S01]  /*1e20*/  LDS.128 R4, [R4+0xf0] ;  /* 0x0000f00004047984 */ /* 0x000ea20000000c00 */
[----:B---3--:R-:W-:Y:S01]  /*1e30*/  ISETP.GE.AND P0, PT, R72, 0x1, PT ;  /* 0x000000014800780c */ /* 0x008fe20003f06270 */
[----:B-1----:R-:W-:Y:S01]  /*1e40*/  VIADD R2, R2, 0x70 ;  /* 0x0000007002027836 */ /* 0x002fe20000000000 */
[----:B------:R-:W-:Y:S01]  /*1e50*/  @!PT LDS RZ, [RZ] ;  /* 0x00000000fffff984 */ /* 0x000fe20000000800 */
[----:B------:R-:W-:Y:S01]  /*1e60*/  @!PT LDS RZ, [RZ] ;  /* 0x00000000fffff984 */ /* 0x000fe20000000800 */
[----:B------:R-:W-:Y:S01]  /*1e70*/  @!PT LDS RZ, [RZ] ;  /* 0x00000000fffff984 */ /* 0x000fe20000000800 */
[----:B------:R-:W-:Y:S01]  /*1e80*/  @!PT LDS RZ, [RZ] ;  /* 0x00000000fffff984 */ /* 0x000fe20000000800 */
[----:B------:R1:W-:Y:S06]  /*1e90*/  MEMBAR.ALL.CTA ;  /* 0x0000000000007992 */ /* 0x0003ec0000008000 */
[----:B-1----:R-:W1:Y:S01]  /*1ea0*/  FENCE.VIEW.ASYNC.S ;  /* 0x00000000000073c6 */ /* 0x002e620000000000 */
[----:B------:R-:W-:-:S04]  /*1eb0*/  PRMT R2, RZ, 0x654, R2 ;  /* 0x00000654ff027816 */ /* 0x000fc80000000002 */
[----:B-1----:R1:W-:Y:S01]  /*1ec0*/  SYNCS.ARRIVE.TRANS64.RED.A1T0 RZ, [R2+URZ], RZ ;  /* 0x000000ff02ff79a7 */ /* 0x0023e200081004ff */
[----:B--2---:R-:W-:-:S13]  /*1ed0*/  LOP3.LUT P2, RZ, R6, 0x1, RZ, 0xc0, !PT ;  /* 0x0000000106ff7812 */ /* 0x004fda000784c0ff */
[----:B------:R-:W-:Y:S01]  /*1ee0*/  @P2 SHF.R.U32.HI R3, RZ, 0x10, R5 ;  /* 0x00000010ff032819 */ /* 0x000fe20000011605 */
[----:B------:R-:W-:Y:S01]  /*1ef0*/  VOTEU.ANY UP0, P2 ;  /* 0x0000000000ff7886 */ /* 0x000fe20001000100 */
[----:B------:R-:W-:Y:S02]  /*1f00*/  @P2 MOV R13, R4 ;  /* 0x00000004000d2202 */ /* 0x000fe40000000f00 */
[----:B------:R-:W-:Y:S02]  /*1f10*/  @P2 R2UR.BROADCAST UR8, R3 ;  /* 0x00000000030822ca */ /* 0x000fe400008e0000 */
[----:B------:R-:W-:-:S11]  /*1f20*/  @P2 LOP3.LUT R11, R5, 0xffff, RZ, 0xc0, !PT ;  /* 0x0000ffff050b2812 */ /* 0x000fd600078ec0ff */
[----:B------:R-:W-:Y:S01]  /*1f30*/  @UP0 UMOV UR36, UR8 ;  /* 0x0000000800240c82 */ /* 0x000fe20008000000 */
[----:B-1----:R-:W-:Y:S05]  /*1f40*/  @!P0 BRA `(.L_x_33) ;  /* 0x0000000000b88947 */ /* 0x002fea0003800000 */
[----:B------:R-:W4:Y:S01]  /*1f50*/  LDC.64 R4, c[0x0][0xb18] ;  /* 0x0002c600ff047b82 */ /* 0x000f220000000a00 */
[----:B------:R-:W-:-:S07]  /*1f60*/  ISETP.NE.AND P3, PT, R72, 0x1, PT ;  /* 0x000000014800780c */ /* 0x000fce0003f65270 */
[----:B------:R-:W1:Y:S08]  /*1f70*/  LDC.64 R6, c[0x0][0xb10] ;  /* 0x0002c400ff067b82 */ /* 0x000e700000000a00 */
[----:B------:R-:W2:Y:S08]  /*1f80*/  LDC R16, c[0x0][0xb20] ;  /* 0x0002c800ff107b82 */ /* 0x000eb00000000800 */
[----:B------:R-:W3:Y:S01]  /*1f90*/  LDC R18, c[0x0][0xb0c] ;  /* 0x0002c300ff127b82 */ /* 0x000ee20000000800 */
[----:B----4-:R-:W-:Y:S01]  /*1fa0*/  IMAD.HI.U32 R17, R0, R5, RZ ;  /* 0x0000000500117227 */ /* 0x010fe200078e00ff */
[----:B------:R-:W-:-:S03]  /*1fb0*/  ISETP.NE.AND P0, PT, R4, 0x1, PT ;  /* 0x000000010400780c */ /* 0x000fc60003f05270 */
[----:B------:R-:W-:-:S03]  /*1fc0*/  IMAD.HI.U32 R5, R11, R5, RZ ;  /* 0x000000050b057227 */ /* 0x000fc600078e00ff */
[----:B------:R-:W4:Y:S01]  /*1fd0*/  LDC.64 R2, c[0x0][0xb28] ;  /* 0x0002ca00ff027b82 */ /* 0x000f220000000a00 */
[----:B-1----:R-:W-:-:S04]  /*1fe0*/  IMAD.HI.U32 R20, R9, R6, RZ ;  /* 0x0000000609147227 */ /* 0x002fc800078e00ff */
[----:B------:R-:W-:Y:S01]  /*1ff0*/  IMAD.HI.U32 R22, R13, R6, RZ ;  /* 0x000000060d167227 */ /* 0x000fe200078e00ff */
[----:B------:R-:W-:Y:S02]  /*2000*/  SHF.R.U32.HI R20, RZ, R7, R20 ;  /* 0x00000007ff147219 */ /* 0x000fe40000011614 */
[-C--:B--2---:R-:W-:Y:S02]  /*2010*/  SHF.R.U32.HI R17, RZ, R16.reuse, R17 ;  /* 0x00000010ff117219 */ /* 0x084fe40000011611 */
[----:B------:R-:W-:Y:S02]  /*2020*/  SHF.R.U32.HI R16, RZ, R16, R5 ;  /* 0x00000010ff107219 */ /* 0x000fe40000011605 */
[----:B------:R-:W-:Y:S02]  /*2030*/  SEL R17, R0, R17, !P0 ;  /* 0x0000001100117207 */ /* 0x000fe40004000000 */
[----:B------:R-:W-:Y:S02]  /*2040*/  SHF.R.U32.HI R22, RZ, R7, R22 ;  /* 0x00000007ff167219 */ /* 0x000fe40000011616 */
[----:B---3--:R-:W-:-:S02]  /*2050*/  ISETP.NE.AND P1, PT, R18, 0x1, PT ;  /* 0x000000011200780c */ /* 0x008fc40003f25270 */
[----:B------:R-:W-:Y:S02]  /*2060*/  SEL R5, R11, R16, !P0 ;  /* 0x000000100b057207 */ /* 0x000fe40004000000 */
[----:B------:R-:W-:Y:S02]  /*2070*/  SEL R19, R9, R20, !P1 ;  /* 0x0000001409137207 */ /* 0x000fe40004800000 */
[----:B------:R-:W-:Y:S01]  /*2080*/  SEL R7, R13, R22, !P1 ;  /* 0x000000160d077207 */ /* 0x000fe20004800000 */
[----:B----4-:R-:W-:-:S04]  /*2090*/  IMAD.HI.U32 R20, R17, R2, RZ ;  /* 0x0000000211147227 */ /* 0x010fc800078e00ff */
        /* <DEDUP_REMOVED lines=10> */
[----:B------:R-:W-:-:S04]  /*2140*/  @!P0 IMAD.HI.U32 R16, R7, R2, RZ ;  /* 0x0000000207108227 */ /* 0x000fc800078e00ff */
[----:B------:R-:W-:Y:S01]  /*2150*/  IMAD.MOV R2, RZ, RZ, -R6 ;  /* 0x000000ffff027224 */ /* 0x000fe200078e0a06 */
[----:B------:R-:W-:-:S03]  /*2160*/  @!P0 SHF.R.U32.HI R16, RZ, R3, R16 ;  /* 0x00000003ff108219 */ /* 0x000fc60000011610 */
[----:B------:R-:W-:Y:S01]  /*2170*/  IMAD R2, R72, R2, R5 ;  /* 0x0000000248027224 */ /* 0x000fe200078e0205 */
        /* <DEDUP_REMOVED lines=11> */
.L_x_33:
[----:B------:R-:W1:Y:S02]  /*2230*/  LDCU UR8, c[0x0][0xb30] ;  /* 0x00016600ff0877ac */ /* 0x000e640008000800 */
[----:B-1----:R-:W-:-:S09]  /*2240*/  UISETP.NE.AND UP0, UPT, UR8, 0x1, UPT ;  /* 0x000000010800788c */ /* 0x002fd2000bf05270 */
[----:B------:R-:W-:Y:S05]  /*2250*/  BRA.U UP0, `(.L_x_34) ;  /* 0x0000000100407547 */ /* 0x000fea000b800000 */
[----:B------:R-:W1:Y:S08]  /*2260*/  LDC.64 R4, c[0x0][0xb10] ;  /* 0x0002c400ff047b82 */ /* 0x000e700000000a00 */
[----:B------:R-:W2:Y:S08]  /*2270*/  LDC.64 R2, c[0x0][0xb18] ;  /* 0x0002c600ff027b82 */ /* 0x000eb00000000a00 */
[----:B------:R-:W3:Y:S08]  /*2280*/  LDC R6, c[0x0][0xb20] ;  /* 0x0002c800ff067b82 */ /* 0x000ef00000000800 */
[----:B------:R-:W4:Y:S01]  /*2290*/  LDC R16, c[0x0][0xb0c] ;  /* 0x0002c300ff107b82 */ /* 0x000f220000000800 */
[----:B-1----:R-:W-:-:S05]  /*22a0*/  IMAD.HI.U32 R4, R13, R4, RZ ;  /* 0x000000040d047227 */ /* 0x002fca00078e00ff */
[----:B------:R-:W-:Y:S01]  /*22b0*/  SHF.R.U32.HI R4, RZ, R5, R4 ;  /* 0x00000005ff047219 */ /* 0x000fe20000011604 */
[----:B--2---:R-:W-:Y:S01]  /*22c0*/  IMAD.HI.U32 R3, R11, R3, RZ ;  /* 0x000000030b037227 */ /* 0x004fe200078e00ff */
[----:B------:R-:W-:-:S04]  /*22d0*/  ISETP.NE.AND P0, PT, R2, 0x1, PT ;  /* 0x000000010200780c */ /* 0x000fc80003f05270 */
[----:B---3--:R-:W-:-:S04]  /*22e0*/  SHF.R.U32.HI R6, RZ, R6, R3 ;  /* 0x00000006ff067219 */ /* 0x008fc80000011603 */
[----:B------:R-:W-:Y:S02]  /*22f0*/  SEL R3, R11, R6, !P0 ;  /* 0x000000060b037207 */ /* 0x000fe40004000000 */
[----:B----4-:R-:W-:-:S04]  /*2300*/  ISETP.NE.AND P1, PT, R16, 0x1, PT ;  /* 0x000000011000780c */ /* 0x010fc80003f25270 */
[----:B------:R-:W-:-:S05]  /*2310*/  SEL R4, R13, R4, !P1 ;  /* 0x000000040d047207 */ /* 0x000fca0004800000 */
[----:B------:R-:W-:Y:S02]  /*2320*/  IMAD.IADD R5, R3, 0x1, -R4 ;  /* 0x0000000103057824 */ /* 0x000fe400078e0a04 */
[----:B------:R-:W-:Y:S02]  /*2330*/  IMAD.IADD R3, R4, 0x1, -R3 ;  /* 0x0000000104037824 */ /* 0x000fe400078e0a03 */
[----:B------:R-:W-:Y:S02]  /*2340*/  IMAD R13, R5, R16, R13 ;  /* 0x00000010050d7224 */ /* 0x000fe400078e020d */
[----:B------:R-:W-:-:S07]  /*2350*/  IMAD R11, R3, R2, R11 ;  /* 0x00000002030b7224 */ /* 0x000fce00078e020b */
.L_x_34:
[----:B------:R-:W-:Y:S01]  /*2360*/  VIADD R14, R14, 0x1 ;  /* 0x000000010e0e7836 */ /* 0x000fe20000000000 */
[----:B------:R-:W-:Y:S01]  /*2370*/  PLOP3.LUT P1, PT, PT, PT, PT, 0x80, 0x8 ;  /* 0x000000000008781c */ /* 0x000fe20003f2f070 */
[----:B------:R-:W-:Y:S02]  /*2380*/  IMAD.IADD R167, R13, 0x1, R166 ;  /* 0x000000010da77824 */ /* 0x000fe400078e02a6 */
[----:B------:R-:W-:Y:S01]  /*2390*/  IMAD.IADD R165, R11, 0x1, R164 ;  /* 0x000000010ba57824 */ /* 0x000fe200078e02a4 */
[----:B------:R-:W-:-:S04]  /*23a0*/  ISETP.NE.AND P0, PT, R14, 0x2, PT ;  /* 0x000000020e00780c */ /* 0x000fc80003f05270 */
[----:B------:R-:W-:Y:S02]  /*23b0*/  SEL R3, RZ, 0x1, P0 ;  /* 0x00000001ff037807 */ /* 0x000fe40000000000 */
[----:B------:R-:W-:Y:S02]  /*23c0*/  SEL R14, R14, RZ, P0 ;  /* 0x000000ff0e0e7207 */ /* 0x000fe40000000000 */
[----:B------:R-:W-:Y:S01]  /*23d0*/  LOP3.LUT R12, R12, R3, RZ, 0x3c, !PT ;  /* 0x000000030c0c7212 */ /* 0x000fe200078e3cff */
[----:B------:R-:W-:Y:S06]  /*23e0*/  @P2 BRA `(.L_x_35) ;  /* 0xfffffff000402947 */ /* 0x000fec000383ffff */
[----:B------:R-:W-:Y:S01]  /*23f0*/  UIADD3 UR4, UPT, UPT, UR4, 0x20, URZ ;  /* 0x0000002004047890 */ /* 0x000fe2000fffe0ff */
[----:B------:R-:W-:-:S03]  /*2400*/  SHF.L.U32 R3, R15, 0x1f, RZ ;  /* 0x0000001f0f037819 */ /* 0x000fc600000006ff */
[----:B------:R-:W-:-:S09]  /*2410*/  ULEA UR5, UR6, UR4, 0x3 ;  /* 0x0000000406057291 */ /* 0x000fd2000f8e18ff */
[----:B------:R-:W1:Y:S02]  /*2420*/  SYNCS.PHASECHK.TRANS64.TRYWAIT P0, [UR5], R3 ;  /* 0x00000003ff0075a7 */ /* 0x000e640008001105 */
[----:B-1----:R-:W-:Y:S05]  /*2430*/  @!P0 BRA `(.L_x_36) ;  /* 0x0000004800b08947 */ /* 0x002fea0003800000 */
.L_x_100:
[----:B------:R-:W-:-:S04]  /*2440*/  UIADD3 UR6, UPT, UPT, UR6, 0x1, URZ ;  /* 0x0000000106067890 */ /* 0x000fc8000fffe0ff */
[----:B------:R-:W-:-:S04]  /*2450*/  UISETP.NE.AND UP0, UPT, UR6, 0x4, UPT ;  /* 0x000000040600788c */ /* 0x000fc8000bf05270 */
[----:B------:R-:W-:Y:S02]  /*2460*/  USEL UR7, URZ, 0x1, UP0 ;  /* 0x00000001ff077887 */ /* 0x000fe40008000000 */
[----:B------:R-:W-:-:S04]  /*2470*/  USEL UR6, UR6, URZ, UP0 ;  /* 0x000000ff06067287 */ /* 0x000fc80008000000 */
[----:B------:R-:W-:Y:S01]  /*2480*/  ULEA UR5, UR6, UR4, 0x3 ;  /* 0x0000000406057291 */ /* 0x000fe2000f8e18ff */
[----:B------:R-:W-:-:S04]  /*2490*/  LOP3.LUT R2, R15, UR7, RZ, 0x3c, !PT ;  /* 0x000000070f027c12 */ /* 0x000fc8000f8e3cff */
[----:B-1----:R-:W-:-:S04]  /*24a0*/  SHF.L.U32 R3, R2, 0x1f, RZ ;  /* 0x0000001f02037819 */ /* 0x002fc800000006ff */
[----:B------:R-:W1:Y:S02]  /*24b0*/  SYNCS.PHASECHK.TRANS64.TRYWAIT P0, [UR5], R3 ;  /* 0x00000003ff0075a7 */ /* 0x000e640008001105 */
[----:B-1----:R-:W-:Y:S05]  /*24c0*/  @!P0 BRA `(.L_x_37) ;  /* 0x0000004800a48947 */ /* 0x002fea0003800000 */
.L_x_102:
        /* <DEDUP_REMOVED lines=9> */
.L_x_104:
[----:B------:R-:W-:-:S04]  /*2560*/  UIADD3 UR6, UPT, UPT, UR6, 0x1, URZ ;  /* 0x0000000106067890 */ /* 0x000fc8000fffe0ff */
[----:B------:R-:W-:-:S04]  /*2570*/  UISETP.NE.AND UP0, UPT, UR6, 0x4, UPT ;  /* 0x000000040600788c */ /* 0x000fc8000bf05270 */
[----:B------:R-:W-:Y:S02]  /*2580*/  USEL UR5, URZ, 0x1, UP0 ;  /* 0x00000001ff057887 */ /* 0x000fe40008000000 */
[----:B------:R-:W-:-:S04]  /*2590*/  USEL UR6, UR6, URZ, UP0 ;  /* 0x000000ff06067287 */ /* 0x000fc80008000000 */
[----:B------:R-:W-:Y:S01]  /*25a0*/  ULEA UR6, UR6, UR4, 0x3 ;  /* 0x0000000406067291 */ /* 0x000fe2000f8e18ff */
[----:B-1----:R-:W-:-:S04]  /*25b0*/  LOP3.LUT R3, R2, UR5, RZ, 0x3c, !PT ;  /* 0x0000000502037c12 */ /* 0x002fc8000f8e3cff */
[----:B------:R-:W-:Y:S01]  /*25c0*/  SHF.L.U32 R3, R3, 0x1f, RZ ;  /* 0x0000001f03037819 */ /* 0x000fe200000006ff */
[----:B----4-:R-:W-:-:S07]  /*25d0*/  IMAD.U32 R0, RZ, RZ, UR6 ;  /* 0x00000006ff007e24 */ /* 0x010fce000f8e00ff */
.L_x_39:
[----:B-1----:R1:W2:Y:S02]  /*25e0*/  SYNCS.PHASECHK.TRANS64.TRYWAIT P0, [R0+URZ], R3 ;  /* 0x00000003000075a7 */ /* 0x0022a400080011ff */
[----:B--2---:R-:W-:Y:S05]  /*25f0*/  @!P0 NANOSLEEP.SYNCS 0x989680 ;  /* 0x009896800000895d */ /* 0x004fea0003900000 */
[----:B------:R-:W2:Y:S02]  /*2600*/  @!P0 SYNCS.PHASECHK.TRANS64 P0, [R0+URZ], R3 ;  /* 0x00000003000085a7 */ /* 0x000ea400080010ff */
[----:B--2---:R-:W-:Y:S05]  /*2610*/  @P0 EXIT ;  /* 0x000000000000094d */ /* 0x004fea0003800000 */
[----:B------:R-:W-:Y:S05]  /*2620*/  BRA `(.L_x_39) ;  /* 0xfffffffc00ec7947 */ /* 0x000fea000383ffff */
.L_x_17:
[----:B------:R-:W-:-:S04]  /*2630*/  UISETP.NE.AND UP1, UPT, UR37, URZ, UPT ;  /* 0x000000ff2500728c */ /* 0x000fc8000bf25270 */
[----:B------:R-:W-:-:S09]  /*2640*/  UISETP.NE.OR UP1, UPT, UR8, 0x1, UP1 ;  /* 0x000000010800788c */ /* 0x000fd20008f25670 */
[----:B------:R-:W-:Y:S05]  /*2650*/  BRA.U UP1, `(.L_x_40) ;  /* 0x0000000501487547 */ /* 0x000fea000b800000 */
[----:B------:R-:W-:Y:S01]  /*2660*/  ISETP.NE.AND P2, PT, R2, RZ, PT ;  /* 0x000000ff0200720c */ /* 0x000fe20003f45270 */
[----:B------:R-:W-:Y:S01]  /*2670*/  IMAD.MOV.U32 R12, RZ, RZ, 0x1 ;  /* 0x00000001ff0c7424 */ /* 0x000fe200078e00ff */
[----:B------:R-:W-:Y:S02]  /*2680*/  CS2R R10, SRZ ;  /* 0x00000000000a7805 */ /* 0x000fe4000001ff00 */
[----:B------:R-:W-:Y:S01]  /*2690*/  CS2R R8, SRZ ;  /* 0x0000000000087805 */ /* 0x000fe2000001ff00 */
[----:B------:R-:W-:Y:S01]  /*26a0*/  UMOV UR4, 0x400 ;  /* 0x0000040000047882 */ /* 0x000fe20000000000 */
[----:B------:R-:W-:Y:S01]  /*26b0*/  UMOV UR6, URZ ;  /* 0x000000ff00067c82 */ /* 0x000fe20008000000 */
[----:B------:R-:W-:-:S12]  /*26c0*/  ULEA UR37, UR37, UR4, 0x18 ;  /* 0x0000000425257291 */ /* 0x000fd8000f8ec0ff */
.L_x_44:
[----:B------:R-:W-:Y:S02]  /*26d0*/  LEA R0, R8, UR37, 0x3 ;  /* 0x0000002508007c11 */ /* 0x000fe4000f8e18ff */
[----:B------:R-:W-:-:S03]  /*26e0*/  SHF.L.U32 R5, R9, 0x1f, RZ ;  /* 0x0000001f09057819 */ /* 0x000fc600000006ff */
[----:B------:R-:W-:Y:S01]  /*26f0*/  VIADD R4, R0, 0xd0 ;  /* 0x000000d000047836 */ /* 0x000fe20000000000 */
[----:B------:R-:W1:Y:S02]  /*2700*/  SYNCS.PHASECHK.TRANS64.TRYWAIT P0, [R0+URZ+0xc0], R5 ;  /* 0x0000c005000075a7 */ /* 0x000e6400080011ff */
[----:B-1----:R-:W-:Y:S05]  /*2710*/  @!P0 BRA `(.L_x_41) ;  /* 0x0000004800408947 */ /* 0x002fea0003800000 */
.L_x_105:
[----:B------:R-:W-:Y:S01]  /*2720*/  ULEA UR5, UR6, UR37, 0x3 ;  /* 0x0000002506057291 */ /* 0x000fe2000f8e18ff */
[----:B------:R-:W-:Y:S02]  /*2730*/  PRMT R4, RZ, 0x654, R4 ;  /* 0x00000654ff047816 */ /* 0x000fe40000000004 */
[----:B-1----:R-:W-:Y:S01]  /*2740*/  SHF.L.U32 R5, R12, 0x1f, RZ ;  /* 0x0000001f0c057819 */ /* 0x002fe200000006ff */
[----:B------:R-:W-:Y:S01]  /*2750*/  UIADD3 UR4, UPT, UPT, UR5, 0x60, URZ ;  /* 0x0000006005047890 */ /* 0x000fe2000fffe0ff */
[----:B------:R1:W-:Y:S05]  /*2760*/  SYNCS.ARRIVE.TRANS64.RED.A1T0 RZ, [R4+URZ], RZ ;  /* 0x000000ff04ff79a7 */ /* 0x0003ea00081004ff */
[----:B------:R-:W-:Y:S01]  /*2770*/  IMAD.U32 R7, RZ, RZ, UR4 ;  /* 0x00000004ff077e24 */ /* 0x000fe2000f8e00ff */
[----:B------:R-:W2:Y:S04]  /*2780*/  SYNCS.PHASECHK.TRANS64.TRYWAIT P0, [UR5+0x70], R5 ;  /* 0x00007005ff0075a7 */ /* 0x000ea80008001105 */
[----:B------:R-:W-:Y:S01]  /*2790*/  PRMT R6, R2, 0x654, R7 ;  /* 0x0000065402067816 */ /* 0x000fe20000000007 */
[----:B-1----:R-:W-:Y:S01]  /*27a0*/  @!P2 IMAD.MOV.U32 R4, RZ, RZ, 0x10 ;  /* 0x00000010ff04a424 */ /* 0x002fe200078e00ff */
[----:B--2---:R-:W-:Y:S06]  /*27b0*/  @!P0 BRA `(.L_x_42) ;  /* 0x00000048002c8947 */ /* 0x004fec0003800000 */
.L_x_107:
[----:B------:R-:W-:Y:S01]  /*27c0*/  ULEA UR4, UR6, UR37, 0x4 ;  /* 0x0000002506047291 */ /* 0x000fe2000f8e20ff */
[----:B------:R-:W-:Y:S01]  /*27d0*/  SEL R3, R6, R3, !P2 ;  /* 0x0000000306037207 */ /* 0x000fe20005000000 */
[----:B------:R-:W-:Y:S01]  /*27e0*/  UIADD3 UR5, UPT, UPT, UR5, 0x60, URZ ;  /* 0x0000006005057890 */ /* 0x000fe2000fffe0ff */
[----:B-1----:R-:W-:Y:S01]  /*27f0*/  LEA R0, R11, UR37, 0x3 ;  /* 0x000000250b007c11 */ /* 0x002fe2000f8e18ff */
[----:B------:R-:W-:Y:S01]  /*2800*/  UIADD3 UR4, UPT, UPT, UR4, 0xf0, URZ ;  /* 0x000000f004047890 */ /* 0x000fe2000fffe0ff */
[----:B------:R-:W-:Y:S01]  /*2810*/  SHF.L.U32 R5, R10, 0x1f, RZ ;  /* 0x0000001f0a057819 */ /* 0x000fe200000006ff */
[----:B------:R1:W-:Y:S01]  /*2820*/  @!P2 SYNCS.ARRIVE.TRANS64.RED RZ, [R3+URZ], R4 ;  /* 0x0000000403ffa9a7 */ /* 0x0003e200080004ff */
[----:B------:R-:W-:Y:S01]  /*2830*/  UIADD3 UR6, UPT, UPT, UR6, 0x1, URZ ;  /* 0x0000000106067890 */ /* 0x000fe2000fffe0ff */
[----:B------:R-:W-:-:S03]  /*2840*/  VIADD R8, R8, 0x1 ;  /* 0x0000000108087836 */ /* 0x000fc60000000000 */
[----:B------:R-:W-:Y:S02]  /*2850*/  UISETP.NE.AND UP0, UPT, UR6, 0x2, UPT ;  /* 0x000000020600788c */ /* 0x000fe4000bf05270 */
[----:B------:R-:W-:Y:S06]  /*2860*/  UGETNEXTWORKID.BROADCAST [UR4], [UR5] ;  /* 0x00000000040073ca */ /* 0x000fec0008000100 */
[----:B------:R-:W-:Y:S01]  /*2870*/  USEL UR4, URZ, 0x1, UP0 ;  /* 0x00000001ff047887 */ /* 0x000fe20008000000 */
[----:B------:R-:W-:Y:S01]  /*2880*/  ISETP.NE.AND P0, PT, R8, 0x2, PT ;  /* 0x000000020800780c */ /* 0x000fe20003f05270 */
[----:B------:R-:W-:Y:S01]  /*2890*/  USEL UR6, UR6, URZ, UP0 ;  /* 0x000000ff06067287 */ /* 0x000fe20008000000 */
[----:B------:R-:W2:Y:S03]  /*28a0*/  SYNCS.PHASECHK.TRANS64.TRYWAIT P1, [R0+URZ+0x60], R5 ;  /* 0x00006005000075a7 */ /* 0x000ea600080211ff */
[----:B------:R-:W-:Y:S01]  /*28b0*/  LOP3.LUT R12, R12, UR4, RZ, 0x3c, !PT ;  /* 0x000000040c0c7c12 */ /* 0x000fe2000f8e3cff */
[----:B-12---:R-:W-:Y:S07]  /*28c0*/  @!P1 BRA `(.L_x_43) ;  /* 0x0000004800009947 */ /* 0x006fee0003800000 */
.L_x_108:
[C---:B------:R-:W-:Y:S01]  /*28d0*/  LEA R4, R11.reuse, UR37, 0x4 ;  /* 0x000000250b047c11 */ /* 0x040fe2000f8e20ff */
[----:B-1----:R-:W-:Y:S01]  /*28e0*/  VIADD R0, R0, 0x70 ;  /* 0x0000007000007836 */ /* 0x002fe20000000000 */
[----:B------:R-:W-:Y:S01]  /*28f0*/  SEL R8, R8, RZ, P0 ;  /* 0x000000ff08087207 */ /* 0x000fe20000000000 */
[----:B------:R-:W-:-:S03]  /*2900*/  VIADD R11, R11, 0x1 ;  /* 0x000000010b0b7836 */ /* 0x000fc60000000000 */
[----:B------:R-:W1:Y:S01]  /*2910*/  LDS.128 R4, [R4+0xf0] ;  /* 0x0000f00004047984 */ /* 0x000e620000000c00 */
[----:B------:R-:W-:Y:S02]  /*2920*/  PRMT R0, RZ, 0x654, R0 ;  /* 0x00000654ff007816 */ /* 0x000fe40000000000 */
[C---:B------:R-:W-:Y:S01]  /*2930*/  ISETP.NE.AND P1, PT, R11.reuse, 0x2, PT ;  /* 0x000000020b00780c */ /* 0x040fe20003f25270 */
[----:B------:R-:W-:Y:S01]  /*2940*/  @!PT LDS RZ, [RZ] ;  /* 0x00000000fffff984 */ /* 0x000fe20000000800 */
[----:B------:R-:W-:Y:S01]  /*2950*/  @!PT LDS RZ, [RZ] ;  /* 0x00000000fffff984 */ /* 0x000fe20000000800 */
[----:B------:R-:W-:Y:S01]  /*2960*/  @!PT LDS RZ, [RZ] ;  /* 0x00000000fffff984 */ /* 0x000fe20000000800 */
[----:B------:R-:W-:Y:S01]  /*2970*/  @!PT LDS RZ, [RZ] ;  /* 0x00000000fffff984 */ /* 0x000fe20000000800 */
[----:B------:R2:W-:Y:S06]  /*2980*/  MEMBAR.ALL.CTA ;  /* 0x0000000000007992 */ /* 0x0005ec0000008000 */
[----:B--2---:R-:W2:Y:S01]  /*2990*/  FENCE.VIEW.ASYNC.S ;  /* 0x00000000000073c6 */ /* 0x004ea20000000000 */
[----:B------:R-:W-:Y:S01]  /*29a0*/  SEL R11, R11, RZ, P1 ;  /* 0x000000ff0b0b7207 */ /* 0x000fe20000800000 */
[----:B--2---:R2:W-:Y:S01]  /*29b0*/  SYNCS.ARRIVE.TRANS64.RED.A1T0 RZ, [R0+URZ], RZ ;  /* 0x000000ff00ff79a7 */ /* 0x0045e200081004ff */
[----:B-1----:R-:W-:-:S02]  /*29c0*/  LOP3.LUT P3, RZ, R6, 0x1, RZ, 0xc0, !PT ;  /* 0x0000000106ff7812 */ /* 0x002fc4000786c0ff */
[----:B------:R-:W-:-:S04]  /*29d0*/  SEL R5, RZ, 0x1, P1 ;  /* 0x00000001ff057807 */ /* 0x000fc80000800000 */
[----:B------:R-:W-:Y:S02]  /*29e0*/  LOP3.LUT R10, R10, R5, RZ, 0x3c, !PT ;  /* 0x000000050a0a7212 */ /* 0x000fe400078e3cff */
[----:B--2---:R-:W-:-:S04]  /*29f0*/  SEL R0, RZ, 0x1, P0 ;  /* 0x00000001ff007807 */ /* 0x004fc80000000000 */
[----:B------:R-:W-:Y:S01]  /*2a00*/  LOP3.LUT R9, R9, R0, RZ, 0x3c, !PT ;  /* 0x0000000009097212 */ /* 0x000fe200078e3cff */
[----:B------:R-:W-:Y:S06]  /*2a10*/  @P3 BRA `(.L_x_44) ;  /* 0xfffffffc002c3947 */ /* 0x000fec000383ffff */
[----:B------:R-:W-:Y:S01]  /*2a20*/  ULEA UR5, UR6, UR37, 0x3 ;  /* 0x0000002506057291 */ /* 0x000fe2000f8e18ff */
[----:B------:R-:W-:-:S08]  /*2a30*/  SHF.L.U32 R3, R12, 0x1f, RZ ;  /* 0x0000001f0c037819 */ /* 0x000fd000000006ff */
[----:B------:R-:W1:Y:S02]  /*2a40*/  SYNCS.PHASECHK.TRANS64 P0, [UR5+0x70], R3 ;  /* 0x00007003ff0075a7 */ /* 0x000e640008001005 */
[----:B-1----:R-:W-:Y:S05]  /*2a50*/  @P0 BRA `(.L_x_45) ;  /* 0x0000000000080947 */ /* 0x002fea0003800000 */
[----:B------:R-:W1:Y:S02]  /*2a60*/  SYNCS.PHASECHK.TRANS64.TRYWAIT P0, [UR5+0x70], R3 ;  /* 0x00007003ff0075a7 */ /* 0x000e640008001105 */
[----:B-1----:R-:W-:Y:S05]  /*2a70*/  @!P0 BRA `(.L_x_46) ;  /* 0x0000004400a88947 */ /* 0x002fea0003800000 */
.L_x_45:
[----:B------:R-:W-:-:S04]  /*2a80*/  UIADD3 UR4, UPT, UPT, UR6, 0x1, URZ ;  /* 0x0000000106047890 */ /* 0x000fc8000fffe0ff */
[----:B------:R-:W-:-:S04]  /*2a90*/  UISETP.NE.AND UP0, UPT, UR4, 0x2, UPT ;  /* 0x000000020400788c */ /* 0x000fc8000bf05270 */
[----:B------:R-:W-:Y:S02]  /*2aa0*/  USEL UR7, URZ, 0x1, UP0 ;  /* 0x00000001ff077887 */ /* 0x000fe40008000000 */
[----:B------:R-:W-:-:S04]  /*2ab0*/  USEL UR4, UR4, URZ, UP0 ;  /* 0x000000ff04047287 */ /* 0x000fc80008000000 */
[----:B------:R-:W-:Y:S01]  /*2ac0*/  ULEA UR4, UR4, UR37, 0x3 ;  /* 0x0000002504047291 */ /* 0x000fe2000f8e18ff */
[----:B-1----:R-:W-:-:S04]  /*2ad0*/  LOP3.LUT R3, R12, UR7, RZ, 0x3c, !PT ;  /* 0x000000070c037c12 */ /* 0x002fc8000f8e3cff */
[----:B------:R-:W-:-:S04]  /*2ae0*/  SHF.L.U32 R0, R3, 0x1f, RZ ;  /* 0x0000001f03007819 */ /* 0x000fc800000006ff */
[----:B------:R-:W1:Y:S02]  /*2af0*/  SYNCS.PHASECHK.TRANS64 P0, [UR4+0x70], R0 ;  /* 0x00007000ff0075a7 */ /* 0x000e640008001004 */
[----:B-1----:R-:W-:Y:S05]  /*2b00*/  @P0 EXIT ;  /* 0x000000000000094d */ /* 0x002fea0003800000 */
[----:B------:R-:W-:Y:S02]  /*2b10*/  SHF.L.U32 R3, R3, 0x1f, RZ ;  /* 0x0000001f03037819 */ /* 0x000fe400000006ff */
[----:B------:R-:W-:-:S07]  /*2b20*/  MOV R0, UR4 ;  /* 0x0000000400007c02 */ /* 0x000fce0008000f00 */
.L_x_47:
[----:B-1----:R1:W2:Y:S02]  /*2b30*/  SYNCS.PHASECHK.TRANS64.TRYWAIT P0, [R0+URZ+0x70], R3 ;  /* 0x00007003000075a7 */ /* 0x0022a400080011ff */
[----:B--2---:R-:W-:Y:S05]  /*2b40*/  @!P0 NANOSLEEP.SYNCS 0x989680 ;  /* 0x009896800000895d */ /* 0x004fea0003900000 */
[----:B------:R-:W2:Y:S02]  /*2b50*/  @!P0 SYNCS.PHASECHK.TRANS64 P0, [R0+URZ+0x70], R3 ;  /* 0x00007003000085a7 */ /* 0x000ea400080010ff */
[----:B--2---:R-:W-:Y:S05]  /*2b60*/  @P0 EXIT ;  /* 0x000000000000094d */ /* 0x004fea0003800000 */
[----:B------:R-:W-:Y:S05]  /*2b70*/  BRA `(.L_x_47) ;  /* 0xfffffffc00ec7947 */ /* 0x000fea000383ffff */
.L_x_40:
[----:B------:R-:W-:-:S09]  /*2b80*/  UISETP.NE.AND UP1, UPT, UR8, URZ, UPT ;  /* 0x000000ff0800728c */ /* 0x000fd2000bf25270 */
[----:B------:R-:W-:Y:S05]  /*2b90*/  BRA.U UP1, `(.L_x_48) ;  /* 0x0000001101247547 */ /* 0x000fea000b800000 */
[----:B------:R-:W-:Y:S01]  /*2ba0*/  UMOV UR4, 0x40 ;  /* 0x0000004000047882 */ /* 0x000fe20000000000 */
[----:B------:R-:W-:Y:S01]  /*2bb0*/  NOP ;  /* 0x0000000000007918 */ /* 0x000fe20000000000 */
[----:B------:R-:W-:Y:S01]  /*2bc0*/  ULEA UR4, UR37, UR4, 0x18 ;  /* 0x0000000425047291 */ /* 0x000fe2000f8ec0ff */
[----:B------:R-:W-:Y:S02]  /*2bd0*/  UMOV UR5, 0x400 ;  /* 0x0000040000057882 */ /* 0x000fe40000000000 */
[----:B------:R-:W-:-:S06]  /*2be0*/  ULEA UR37, UR37, UR5, 0x18 ;  /* 0x0000000525257291 */ /* 0x000fcc000f8ec0ff */
[----:B------:R-:W1:Y:S02]  /*2bf0*/  LDS.U8 R0, [UR4+0x1c] ;  /* 0x00001c04ff007984 */ /* 0x000e640008000000 */
[----:B-1----:R-:W-:-:S13]  /*2c00*/  ISETP.NE.AND P0, PT, R0, RZ, PT ;  /* 0x000000ff0000720c */ /* 0x002fda0003f05270 */
[----:B------:R-:W-:Y:S05]  /*2c10*/  @P0 BRA `(.L_x_49) ;  /* 0x0000000000580947 */ /* 0x000fea0003800000 */
[----:B------:R-:W-:-:S13]  /*2c20*/  ELECT P0, URZ, PT ;  /* 0x0000000000ff782f */ /* 0x000fda0003800000 */
[----:B------:R-:W-:Y:S05]  /*2c30*/  @!P0 BRA `(.L_x_50) ;  /* 0x0000000000608947 */ /* 0x000fea0003800000 */
[----:B------:R-:W-:Y:S01]  /*2c40*/  UMOV UR5, 0x10 ;  /* 0x0000001000057882 */ /* 0x000fe20000000000 */
[----:B------:R-:W-:Y:S01]  /*2c50*/  HFMA2 R0, -RZ, RZ, 0, 5.9604644775390625e-08 ;  /* 0x00000001ff007431 */ /* 0x000fe200000001ff */
[----:B------:R-:W-:-:S03]  /*2c60*/  MOV R2, 0xffff ;  /* 0x0000ffff00027802 */ /* 0x000fc60000000f00 */
[----:B------:R-:W-:Y:S04]  /*2c70*/  DEPBAR.LE SB1, 0x36 ;  /* 0x00009d800000791a */ /* 0x000fe80000000000 */
[----:B------:R-:W1:Y:S02]  /*2c80*/  UTCATOMSWS.FIND_AND_SET.ALIGN UP0, UR5, UR5 ;  /* 0x00000005000575e3 */ /* 0x000e640008000800 */
[----:B-1----:R-:W-:Y:S01]  /*2c90*/  MOV R3, UR5 ;  /* 0x0000000500037c02 */ /* 0x002fe20008000f00 */
[----:B------:R-:W-:Y:S06]  /*2ca0*/  BRA.U UP0, `(.L_x_51) ;  /* 0x0000000100187547 */ /* 0x000fec000b800000 */
.L_x_52:
[----:B------:R-:W-:Y:S05]  /*2cb0*/  NANOSLEEP 0x64 ;  /* 0x000000640000795d */ /* 0x000fea0003800000 */
[----:B------:R-:W-:-:S05]  /*2cc0*/  UMOV UR5, 0x10 ;  /* 0x0000001000057882 */ /* 0x000fca0000000000 */
[----:B------:R-:W-:Y:S04]  /*2cd0*/  DEPBAR.LE SB1, 0x36 ;  /* 0x00009d800000791a */ /* 0x000fe80000000000 */
[----:B------:R-:W1:Y:S02]  /*2ce0*/  UTCATOMSWS.FIND_AND_SET.ALIGN UP0, UR5, UR5 ;  /* 0x00000005000575e3 */ /* 0x000e640008000800 */
[----:B-1----:R-:W-:Y:S01]  /*2cf0*/  MOV R3, UR5 ;  /* 0x0000000500037c02 */ /* 0x002fe20008000f00 */
[----:B------:R-:W-:Y:S05]  /*2d00*/  BRA.U !UP0, `(.L_x_52) ;  /* 0xfffffffd08e87547 */ /* 0x000fea000b83ffff */
.L_x_51:
[-C--:B------:R-:W-:Y:S02]  /*2d10*/  SHF.L.U32 R2, R2, R3.reuse, RZ ;  /* 0x0000000302027219 */ /* 0x080fe400000006ff */
[----:B------:R-:W-:Y:S01]  /*2d20*/  SHF.L.U32 R0, R0, R3, RZ ;  /* 0x0000000300007219 */ /* 0x000fe200000006ff */
[----:B------:R-:W-:Y:S02]  /*2d30*/  IMAD.SHL.U32 R3, R3, 0x20, RZ ;  /* 0x0000002003037824 */ /* 0x000fe400078e00ff */
[----:B------:R1:W-:Y:S04]  /*2d40*/  ATOMS.OR RZ, [UR4+0x14], R2 ;  /* 0x00001402ffff798c */ /* 0x0003e8000b000004 */
[----:B------:R1:W-:Y:S04]  /*2d50*/  ATOMS.OR RZ, [UR4+0x18], R0 ;  /* 0x00001800ffff798c */ /* 0x0003e8000b000004 */
[----:B------:R1:W-:Y:S01]  /*2d60*/  STS [UR37+0x110], R3 ;  /* 0x00011003ff007988 */ /* 0x0003e20008000825 */
[----:B------:R-:W-:Y:S05]  /*2d70*/  BRA `(.L_x_50) ;  /* 0x0000000000107947 */ /* 0x000fea0003800000 */
.L_x_49:
[----:B------:R-:W-:Y:S02]  /*2d80*/  MOV R0, 0xffffffff ;  /* 0xffffffff00007802 */ /* 0x000fe40000000f00 */
[----:B------:R-:W-:-:S03]  /*2d90*/  MOV R2, 0x2dc0 ;  /* 0x00002dc000027802 */ /* 0x000fc60000000f00 */
[----:B------:R1:W-:Y:S04]  /*2da0*/  STS [UR37+0x110], R0 ;  /* 0x00011000ff007988 */ /* 0x0003e80008000825 */
[----:B-1-3-5:R-:W-:Y:S05]  /*2db0*/  CALL.REL.NOINC `($__internal_1_$__cuda_sm10x_tcgen05_guardrail_trap_phase_invalid_during_alloc) ;  /* 0x0000004800247944 */ /* 0x02afea0003c00000 */
.L_x_50:
[----:B------:R-:W-:Y:S05]  /*2dc0*/  WARPSYNC.ALL ;  /* 0x0000000000007948 */ /* 0x000fea0003800000 */
[----:B------:R-:W2:Y:S01]  /*2dd0*/  S2UR UR5, SR_CgaCtaId ;  /* 0x00000000000579c3 */ /* 0x000ea20000008800 */
[----:B------:R-:W-:Y:S01]  /*2de0*/  UMOV UR4, 0x400 ;  /* 0x0000040000047882 */ /* 0x000fe20000000000 */
[----:B------:R-:W-:-:S06]  /*2df0*/  NOP ;  /* 0x0000000000007918 */ /* 0x000fcc0000000000 */
[----:B------:R-:W-:Y:S06]  /*2e00*/  BAR.ARV 0x6, 0xa0 ;  /* 0x0182800000007b1d */ /* 0x000fec0000002000 */
[----:B------:R-:W4:Y:S01]  /*2e10*/  LDCU UR7, c[0x0][0x38c] ;  /* 0x00007180ff0777ac */ /* 0x000f220008000800 */
[----:B------:R-:W-:Y:S01]  /*2e20*/  IMAD.MOV.U32 R11, RZ, RZ, 0x1 ;  /* 0x00000001ff0b7424 */ /* 0x000fe200078e00ff */
[----:B------:R-:W-:Y:S01]  /*2e30*/  CS2R R8, SRZ ;  /* 0x0000000000087805 */ /* 0x000fe2000001ff00 */
[----:B------:R-:W-:Y:S01]  /*2e40*/  IMAD.MOV.U32 R10, RZ, RZ, RZ ;  /* 0x000000ffff0a7224 */ /* 0x000fe200078e00ff */
[----:B------:R-:W3:Y:S01]  /*2e50*/  LDCU UR6, c[0x0][0x38c] ;  /* 0x00007180ff0677ac */ /* 0x000ee20008000800 */
[----:B------:R-:W-:Y:S01]  /*2e60*/  UMOV UR15, URZ ;  /* 0x000000ff000f7c82 */ /* 0x000fe20008000000 */
[----:B------:R-:W-:Y:S01]  /*2e70*/  UMOV UR14, URZ ;  /* 0x000000ff000e7c82 */ /* 0x000fe20008000000 */
[----:B--2---:R-:W-:Y:S01]  /*2e80*/  ULEA UR5, UR5, UR4, 0x18 ;  /* 0x0000000405057291 */ /* 0x004fe2000f8ec0ff */
[----:B------:R-:W-:Y:S01]  /*2e90*/  UMOV UR32, 0x0 ;  /* 0x0000000000207882 */ /* 0x000fe20000000000 */
[----:B------:R-:W-:-:S02]  /*2ea0*/  UMOV UR33, 0x81004a0 ;  /* 0x081004a000217882 */ /* 0x000fc40000000000 */
[----:B------:R-:W-:Y:S02]  /*2eb0*/  UIADD3 UR9, UPT, UPT, UR5, 0x4400, URZ ;  /* 0x0000440005097890 */ /* 0x000fe4000fffe0ff */
[----:B------:R-:W-:Y:S02]  /*2ec0*/  UIADD3 UR10, UPT, UPT, UR5, 0x24400, URZ ;  /* 0x00024400050a7890 */ /* 0x000fe4000fffe0ff */
[----:B----4-:R-:W-:Y:S01]  /*2ed0*/  UIADD3 UR7, UPT, UPT, UR7, 0xff, URZ ;  /* 0x000000ff07077890 */ /* 0x010fe2000fffe0ff */
[----:B-1----:R-:W1:Y:S01]  /*2ee0*/  LDS R0, [UR5+0x110] ;  /* 0x00011005ff007984 */ /* 0x002e620008000800 */
[----:B------:R-:W-:Y:S02]  /*2ef0*/  USHF.R.U32.HI UR9, URZ, 0x4, UR9 ;  /* 0x00000004ff097899 */ /* 0x000fe40008011609 */
[----:B------:R-:W-:Y:S02]  /*2f00*/  USHF.R.S32.HI UR4, URZ, 0x1f, UR7 ;  /* 0x0000001fff047899 */ /* 0x000fe40008011407 */
[----:B------:R-:W-:-:S02]  /*2f10*/  USHF.R.U32.HI UR10, URZ, 0x4, UR10 ;  /* 0x00000004ff0a7899 */ /* 0x000fc4000801160a */
[----:B------:R-:W-:Y:S02]  /*2f20*/  ULEA.HI UR4, UR4, UR7, URZ, 0x8 ;  /* 0x0000000704047291 */ /* 0x000fe4000f8f40ff */
[----:B------:R-:W-:Y:S02]  /*2f30*/  ULOP3.LUT UR9, UR9, 0x3fff, URZ, 0xc0, !UPT ;  /* 0x00003fff09097892 */ /* 0x000fe4000f8ec0ff */
[----:B------:R-:W-:Y:S02]  /*2f40*/  USHF.R.S32.HI UR4, URZ, 0x8, UR4 ;  /* 0x00000008ff047899 */ /* 0x000fe40008011404 */
[----:B------:R-:W-:Y:S02]  /*2f50*/  ULOP3.LUT UR10, UR10, 0x3fff, URZ, 0xc0, !UPT ;  /* 0x00003fff0a0a7892 */ /* 0x000fe4000f8ec0ff */
[----:B------:R-:W-:Y:S01]  /*2f60*/  UISETP.LT.AND UP0, UPT, UR4, 0x1, UPT ;  /* 0x000000010400788c */ /* 0x000fe2000bf01270 */
[----:B------:R-:W-:Y:S01]  /*2f70*/  UMOV UR30, 0x0 ;  /* 0x00000000001e7882 */ /* 0x000fe20000000000 */
[----:B------:R-:W-:-:S02]  /*2f80*/  UMOV UR31, 0x81004a0 ;  /* 0x081004a0001f7882 */ /* 0x000fc40000000000 */
[----:B------:R-:W-:Y:S01]  /*2f90*/  USEL UR8, UR4, 0x1, !UP0 ;  /* 0x0000000104087887 */ /* 0x000fe2000c000000 */
[----:B------:R-:W-:Y:S01]  /*2fa0*/  UMOV UR28, 0x0 ;  /* 0x00000000001c7882 */ /* 0x000fe20000000000 */
[----:B------:R-:W-:Y:S01]  /*2fb0*/  UMOV UR29, 0x81004a0 ;  /* 0x081004a0001d7882 */ /* 0x000fe20000000000 */
[----:B------:R-:W-:Y:S01]  /*2fc0*/  UMOV UR26, 0x0 ;  /* 0x00000000001a7882 */ /* 0x000fe20000000000 */
[----:B------:R-:W-:Y:S01]  /*2fd0*/  UMOV UR27, 0x81004a0 ;  /* 0x081004a0001b7882 */ /* 0x000fe20000000000 */
[----:B------:R-:W-:Y:S01]  /*2fe0*/  UMOV UR24, 0x0 ;  /* 0x0000000000187882 */ /* 0x000fe20000000000 */
[----:B------:R-:W-:Y:S01]  /*2ff0*/  UMOV UR25, 0x81004a0 ;  /* 0x081004a000197882 */ /* 0x000fe20000000000 */
[----:B------:R-:W-:Y:S01]  /*3000*/  UMOV UR22, 0x0 ;  /* 0x0000000000167882 */ /* 0x000fe20000000000 */
[----:B------:R-:W-:Y:S01]  /*3010*/  UMOV UR23, 0x81004a0 ;  /* 0x081004a000177882 */ /* 0x000fe20000000000 */
[----:B------:R-:W-:Y:S02]  /*3020*/  ULOP3.LUT UR9, UR9, 0x10000, URZ, 0xfc, !UPT ;  /* 0x0001000009097892 */ /* 0x000fe4000f8efcff */
[----:B------:R-:W-:-:S02]  /*3030*/  ULOP3.LUT UR10, UR10, 0x10000, URZ, 0xfc, !UPT ;  /* 0x000100000a0a7892 */ /* 0x000fc4000f8efcff */
[----:B------:R-:W-:Y:S02]  /*3040*/  UIADD3 UR8, UPT, UPT, -UR8, URZ, URZ ;  /* 0x000000ff08087290 */ /* 0x000fe4000fffe1ff */
[----:B---3--:R-:W-:Y:S01]  /*3050*/  UISETP.GE.AND UP3, UPT, UR6, 0x1, UPT ;  /* 0x000000010600788c */ /* 0x008fe2000bf66270 */
[----:B------:R-:W-:Y:S01]  /*3060*/  UMOV UR20, 0x0 ;  /* 0x0000000000147882 */ /* 0x000fe20000000000 */
[----:B------:R-:W-:Y:S01]  /*3070*/  UMOV UR21, 0x81004a0 ;  /* 0x081004a000157882 */ /* 0x000fe20000000000 */
[----:B------:R-:W-:Y:S01]  /*3080*/  UMOV UR18, 0x0 ;  /* 0x0000000000127882 */ /* 0x000fe20000000000 */
[----:B-1----:R-:W-:Y:S01]  /*3090*/  R2UR UR16, R0 ;  /* 0x00000000001072ca */ /* 0x002fe200000e0000 */
[----:B------:R-:W-:-:S14]  /*30a0*/  UMOV UR19, 0x81004a0 ;  /* 0x081004a000137882 */ /* 0x000fdc0000000000 */
.L_x_59:
[----:B------:R-:W-:Y:S02]  /*30b0*/  LEA R0, R10, UR5, 0x3 ;  /* 0x000000050a007c11 */ /* 0x000fe4000f8e18ff */
[----:B------:R-:W-:Y:S02]  /*30c0*/  SHF.L.U32 R5, R9, 0x1f, RZ ;  /* 0x0000001f09057819 */ /* 0x000fe400000006ff */
[----:B------:R-:W-:Y:S01]  /*30d0*/  PLOP3.LUT P0, PT, PT, PT, UP3, 0x80, 0x8 ;  /* 0x000000000008781c */ /* 0x000fe20003f0f038 */
[----:B------:R-:W-:Y:S01]  /*30e0*/  VIADD R3, R0, 0x70 ;  /* 0x0000007000037836 */ /* 0x000fe20000000000 */
[----:B-1----:R-:W1:Y:S02]  /*30f0*/  SYNCS.PHASECHK.TRANS64.TRYWAIT P1, [R0+URZ+0x60], R5 ;  /* 0x00006005000075a7 */ /* 0x002e6400080211ff */
[----:B-1-3--:R-:W-:Y:S09]  /*3100*/  @!P1 BRA `(.L_x_53) ;  /* 0x00000040001c9947 */ /* 0x00aff20003800000 */
.L_x_110:
[----:B------:R-:W-:Y:S01]  /*3110*/  LEA R4, R10, UR5, 0x4 ;  /* 0x000000050a047c11 */ /* 0x000fe2000f8e20ff */
[----:B------:R-:W-:Y:S01]  /*3120*/  @UP3 ULEA UR7, UR14, UR5, 0x3 ;  /* 0x000000050e073291 */ /* 0x000fe2000f8e18ff */
[----:B------:R-:W-:Y:S01]  /*3130*/  PLOP3.LUT P2, PT, PT, PT, PT, 0x80, 0x8 ;  /* 0x000000000008781c */ /* 0x000fe20003f4f070 */
[----:B------:R-:W-:Y:S01]  /*3140*/  ULEA UR6, UR15, UR5, 0x3 ;  /* 0x000000050f067291 */ /* 0x000fe2000f8e18ff */
[----:B------:R-:W-:Y:S02]  /*3150*/  PRMT R3, RZ, 0x654, R3 ;  /* 0x00000654ff037816 */ /* 0x000fe40000000003 */
[----:B-1----:R-:W1:Y:S01]  /*3160*/  LDS.128 R4, [R4+0xf0] ;  /* 0x0000f00004047984 */ /* 0x002e620000000c00 */
[----:B------:R-:W-:Y:S02]  /*3170*/  @P0 SHF.L.U32 R2, R8, 0x1f, RZ ;  /* 0x0000001f08020819 */ /* 0x000fe400000006ff */
[----:B------:R-:W-:Y:S01]  /*3180*/  SHF.L.U32 R0, R11, 0x1f, RZ ;  /* 0x0000001f0b007819 */ /* 0x000fe200000006ff */
[----:B------:R-:W-:Y:S01]  /*3190*/  @!PT LDS RZ, [RZ] ;  /* 0x00000000fffff984 */ /* 0x000fe20000000800 */
[----:B------:R-:W-:Y:S01]  /*31a0*/  @!PT LDS RZ, [RZ] ;  /* 0x00000000fffff984 */ /* 0x000fe20000000800 */
[----:B------:R-:W-:Y:S01]  /*31b0*/  @!PT LDS RZ, [RZ] ;  /* 0x00000000fffff984 */ /* 0x000fe20000000800 */
[----:B------:R-:W-:Y:S01]  /*31c0*/  @!PT LDS RZ, [RZ] ;  /* 0x00000000fffff984 */ /* 0x000fe20000000800 */
[----:B------:R2:W-:Y:S06]  /*31d0*/  MEMBAR.ALL.CTA ;  /* 0x0000000000007992 */ /* 0x0005ec0000008000 */
[----:B--2---:R-:W2:Y:S02]  /*31e0*/  FENCE.VIEW.ASYNC.S ;  /* 0x00000000000073c6 */ /* 0x004ea40000000000 */
[----:B--2---:R2:W-:Y:S01]  /*31f0*/  SYNCS.ARRIVE.TRANS64.RED.A1T0 RZ, [R3+URZ], RZ ;  /* 0x000000ff03ff79a7 */ /* 0x0045e200081004ff */
[----:B------:R2:W3:Y:S01]  /*3200*/  @P0 SYNCS.PHASECHK.TRANS64.TRYWAIT P2, [UR7], R2 ;  /* 0x00000002ff0005a7 */ /* 0x0004e20008041107 */
[----:B------:R-:W-:Y:S01]  /*3210*/  ULEA UR7, UR15, UR16, 0x6 ;  /* 0x000000100f077291 */ /* 0x000fe2000f8e30ff */
[----:B-1----:R-:W-:Y:S01]  /*3220*/  LOP3.LUT P1, RZ, R6, 0x1, RZ, 0xc0, !PT ;  /* 0x0000000106ff7812 */ /* 0x002fe2000782c0ff */
[----:B------:R-:W1:Y:S02]  /*3230*/  SYNCS.PHASECHK.TRANS64.TRYWAIT P0, [UR6+0xa0], R0 ;  /* 0x0000a000ff0075a7 */ /* 0x000e640008001106 */
[----:B-123--:R-:W-:Y:S10]  /*3240*/  @!P0 BRA `(.L_x_54) ;  /* 0x0000003c00e08947 */ /* 0x00eff40003800000 */
.L_x_112:
[----:B------:R-:W-:Y:S01]  /*3250*/  IADD3 R10, PT, PT, R10, 0x1, RZ ;  /* 0x000000010a0a7810 */ /* 0x000fe20007ffe0ff */
[----:B------:R-:W-:Y:S06]  /*3260*/  BRA.U !UP3, `(.L_x_55) ;  /* 0x000000050b107547 */ /* 0x000fec000b800000 */
[----:B------:R-:W-:Y:S01]  /*3270*/  UPLOP3.LUT UP4, UPT, UPT, UPT, UPT, 0x40, 0x4 ;  /* 0x000000000004789c */ /* 0x000fe20003f8e870 */
[----:B------:R-:W-:Y:S01]  /*3280*/  UMOV UR13, UR8 ;  /* 0x00000008000d7c82 */ /* 0x000fe20008000000 */
[----:B------:R-:W-:Y:S01]  /*3290*/  UMOV UR12, UR4 ;  /* 0x00000004000c7c82 */ /* 0x000fe20008000000 */
[----:B------:R-:W-:-:S08]  /*32a0*/  UMOV UR17, UR14 ;  /* 0x0000000e00117c82 */ /* 0x000fd00008000000 */
.L_x_58:
[----:B------:R-:W-:Y:S02]  /*32b0*/  UIADD3 UR13, UPT, UPT, UR13, 0x1, URZ ;  /* 0x000000010d0d7890 */ /* 0x000fe4000fffe0ff */
[----:B--2---:R-:W-:Y:S02]  /*32c0*/  ULEA UR11, UR17, UR5, 0x3 ;  /* 0x00000005110b7291 */ /* 0x004fe4000f8e18ff */
[----:B------:R-:W-:Y:S01]  /*32d0*/  UISETP.NE.AND UP0, UPT, UR13, URZ, UPT ;  /* 0x000000ff0d00728c */ /* 0x000fe2000bf05270 */
[----:B---3--:R-:W-:Y:S10]  /*32e0*/  @P2 BRA `(.L_x_56) ;  /* 0x00000000000c2947 */ /* 0x008ff40003800000 */
[----:B-1----:R-:W-:Y:S04]  /*32f0*/  SHF.L.U32 R3, R8, 0x1f, RZ ;  /* 0x0000001f08037819 */ /* 0x002fe800000006ff */
[----:B------:R-:W1:Y:S02]  /*3300*/  SYNCS.PHASECHK.TRANS64.TRYWAIT P0, [UR11], R3 ;  /* 0x00000003ff0075a7 */ /* 0x000e64000800110b */
[----:B-1----:R-:W-:Y:S05]  /*3310*/  @!P0 BRA `(.L_x_57) ;  /* 0x0000003c00c48947 */ /* 0x002fea0003800000 */
.L_x_56:
[----:B------:R-:W-:Y:S01]  /*3320*/  UISETP.NE.AND UP1, UPT, UR12, 0x1, UPT ;  /* 0x000000010c00788c */ /* 0x000fe2000bf25270 */
[----:B------:R-:W-:Y:S01]  /*3330*/  PLOP3.LUT P2, PT, PT, PT, PT, 0x80, 0x8 ;  /* 0x000000000008781c */ /* 0x000fe20003f4f070 */
[----:B------:R-:W-:Y:S02]  /*3340*/  UIADD3 UR14, UPT, UPT, UR17, 0x1, URZ ;  /* 0x00000001110e7890 */ /* 0x000fe4000fffe0ff */
[----:B------:R-:W-:Y:S02]  /*3350*/  ULEA UR64, UR17, UR10, 0xa ;  /* 0x0000000a11407291 */ /* 0x000fe4000f8e50ff */
[----:B------:R-:W-:Y:S01]  /*3360*/  UISETP.NE.AND UP2, UPT, UR14, 0x4, UPT ;  /* 0x000000040e00788c */ /* 0x000fe2000bf45270 */
[----:B------:R-:W-:Y:S01]  /*3370*/  PLOP3.LUT P0, PT, PT, PT, UP1, 0x80, 0x8 ;  /* 0x000000000008781c */ /* 0x000fe20003f0f018 */
[----:B------:R-:W-:Y:S02]  /*3380*/  ULEA UR62, UR17, UR9, 0xb ;  /* 0x00000009113e7291 */ /* 0x000fe4000f8e58ff */
[----:B------:R-:W-:Y:S02]  /*3390*/  USEL UR35, URZ, 0x1, UP2 ;  /* 0x00000001ff237887 */ /* 0x000fe40009000000 */
[----:B------:R-:W-:Y:S02]  /*33a0*/  USEL UR14, UR14, URZ, UP2 ;  /* 0x000000ff0e0e7287 */ /* 0x000fe40009000000 */
[----:B------:R-:W-:Y:S02]  /*33b0*/  UIADD3 UR60, UPT, UPT, UR64, 0x2, URZ ;  /* 0x00000002403c7890 */ /* 0x000fe4000fffe0ff */
[----:B------:R-:W-:Y:S01]  /*33c0*/  @UP1 ULEA UR34, UR14, UR5, 0x3 ;  /* 0x000000050e221291 */ /* 0x000fe2000f8e18ff */
[----:B------:R-:W-:Y:S01]  /*33d0*/  LOP3.LUT R8, R8, UR35, RZ, 0x3c, !PT ;  /* 0x0000002308087c12 */ /* 0x000fe2000f8e3cff */
[----:B------:R-:W-:Y:S02]  /*33e0*/  UIADD3 UR58, UPT, UPT, UR62, 0x2, URZ ;  /* 0x000000023e3a7890 */ /* 0x000fe4000fffe0ff */
[----:B------:R-:W-:Y:S01]  /*33f0*/  UIADD3 UR56, UPT, UPT, UR64, 0x4, URZ ;  /* 0x0000000440387890 */ /* 0x000fe2000fffe0ff */
[----:B-1----:R-:W-:Y:S01]  /*3400*/  @P0 SHF.L.U32 R0, R8, 0x1f, RZ ;  /* 0x0000001f08000819 */ /* 0x002fe200000006ff */
[----:B------:R-:W-:Y:S02]  /*3410*/  UIADD3 UR54, UPT, UPT, UR62, 0x4, URZ ;  /* 0x000000043e367890 */ /* 0x000fe4000fffe0ff */
[----:B------:R-:W-:Y:S01]  /*3420*/  UIADD3 UR52, UPT, UPT, UR64, 0x6, URZ ;  /* 0x0000000640347890 */ /* 0x000fe2000fffe0ff */
[----:B------:R2:W3:Y:S01]  /*3430*/  @P0 SYNCS.PHASECHK.TRANS64.TRYWAIT P2, [UR34], R0 ;  /* 0x00000000ff0005a7 */ /* 0x0004e20008041122 */
[----:B------:R-:W-:Y:S02]  /*3440*/  UIADD3 UR50, UPT, UPT, UR62, 0x6, URZ ;  /* 0x000000063e327890 */ /* 0x000fe4000fffe0ff */
        /* <DEDUP_REMOVED lines=9> */
[----:B------:R-:W-:Y:S01]  /*34e0*/  UIADD3 UR12, UPT, UPT, UR12, -0x1, URZ ;  /* 0xffffffff0c0c7890 */ /* 0x000fe2000fffe0ff */
[----:B------:R-:W-:Y:S01]  /*34f0*/  UMOV UR65, 0x40004040 ;  /* 0x4000404000417882 */ /* 0x000fe20000000000 */
[----:B------:R-:W-:Y:S01]  /*3500*/  UMOV UR63, 0x40004040 ;  /* 0x40004040003f7882 */ /* 0x000fe20000000000 */
[----:B------:R-:W-:Y:S01]  /*3510*/  UMOV UR61, 0x40004040 ;  /* 0x40004040003d7882 */ /* 0x000fe20000000000 */
[----:B------:R2:W-:Y:S01]  /*3520*/  UTCIMMA gdesc[UR62], gdesc[UR64], tmem[UR7], tmem[UR32], idesc[UR33], UP4 ;  /* 0x00ff20403e0075ea */ /* 0x0005e2000a000107 */
[----:B------:R-:W-:Y:S01]  /*3530*/  UPLOP3.LUT UP4, UPT, UPT, UPT, UPT, 0x80, 0x8 ;  /* 0x000000000008789c */ /* 0x000fe20003f8f070 */
[----:B------:R-:W-:Y:S01]  /*3540*/  UMOV UR59, 0x40004040 ;  /* 0x40004040003b7882 */ /* 0x000fe20000000000 */
[----:B------:R-:W-:Y:S01]  /*3550*/  UMOV UR57, 0x40004040 ;  /* 0x4000404000397882 */ /* 0x000fe20000000000 */
[----:B------:R2:W-:Y:S01]  /*3560*/  UTCIMMA gdesc[UR58], gdesc[UR60], tmem[UR7], tmem[UR30], idesc[UR31], UPT ;  /* 0x00ff1e3c3a0075ea */ /* 0x0005e2000b800107 */
        /* <DEDUP_REMOVED lines=14> */
[----:B------:R-:W-:Y:S01]  /*3650*/  UMOV UR35, 0x40004040 ;  /* 0x4000404000237882 */ /* 0x000fe20000000000 */
[----:B------:R2:W-:Y:S01]  /*3660*/  UTCIMMA gdesc[UR38], gdesc[UR40], tmem[UR7], tmem[UR20], idesc[UR21], UPT ;  /* 0x00ff1428260075ea */ /* 0x0005e2000b800107 */
[----:B------:R2:W-:Y:S01]  /*3670*/  UTCIMMA gdesc[UR34], gdesc[UR36], tmem[UR7], tmem[UR18], idesc[UR19], UPT ;  /* 0x00ff1224220075ea */ /* 0x0005e2000b800107 */
[----:B------:R2:W-:Y:S01]  /*3680*/  UTCBAR [UR11], URZ ;  /* 0x000000ff0b0073e9 */ /* 0x0005e200080000ff */
[----:B------:R-:W-:Y:S01]  /*3690*/  UMOV UR17, UR14 ;  /* 0x0000000e00117c82 */ /* 0x000fe20008000000 */
[----:B------:R-:W-:Y:S05]  /*36a0*/  BRA.U UP0, `(.L_x_58) ;  /* 0xfffffffd00007547 */ /* 0x000fea000b83ffff */
.L_x_55:
[----:B------:R-:W-:Y:S01]  /*36b0*/  UIADD3 UR15, UPT, UPT, UR15, 0x1, URZ ;  /* 0x000000010f0f7890 */ /* 0x000fe2000fffe0ff */
[C---:B------:R-:W-:Y:S01]  /*36c0*/  ISETP.NE.AND P0, PT, R10.reuse, 0x2, PT ;  /* 0x000000020a00780c */ /* 0x040fe20003f05270 */
[----:B--2---:R-:W-:Y:S02]  /*36d0*/  UIADD3 UR7, UPT, UPT, UR6, 0x80, URZ ;  /* 0x0000008006077890 */ /* 0x004fe4000fffe0ff */
[----:B------:R-:W-:Y:S01]  /*36e0*/  UISETP.NE.AND UP0, UPT, UR15, 0x4, UPT ;  /* 0x000000040f00788c */ /* 0x000fe2000bf05270 */
[----:B-1----:R-:W-:Y:S02]  /*36f0*/  SEL R0, RZ, 0x1, P0 ;  /* 0x00000001ff007807 */ /* 0x002fe40000000000 */
[----:B------:R-:W-:Y:S01]  /*3700*/  SEL R10, R10, RZ, P0 ;  /* 0x000000ff0a0a7207 */ /* 0x000fe20000000000 */
[----:B------:R-:W-:Y:S01]  /*3710*/  USEL UR6, URZ, 0x1, UP0 ;  /* 0x00000001ff067887 */ /* 0x000fe20008000000 */
[----:B------:R-:W-:Y:S01]  /*3720*/  LOP3.LUT R9, R9, R0, RZ, 0x3c, !PT ;  /* 0x0000000009097212 */ /* 0x000fe200078e3cff */
[----:B------:R-:W-:Y:S01]  /*3730*/  USEL UR15, UR15, URZ, UP0 ;  /* 0x000000ff0f0f7287 */ /* 0x000fe20008000000 */
[----:B------:R1:W-:Y:S03]  /*3740*/  UTCBAR [UR7], URZ ;  /* 0x000000ff070073e9 */ /* 0x0003e600080000ff */
[----:B------:R-:W-:Y:S01]  /*3750*/  LOP3.LUT R11, R11, UR6, RZ, 0x3c, !PT ;  /* 0x000000060b0b7c12 */ /* 0x000fe2000f8e3cff */
[----:B------:R-:W-:Y:S07]  /*3760*/  @P1 BRA `(.L_x_59) ;  /* 0xfffffff800501947 */ /* 0x000fee000383ffff */
[----:B------:R-:W2:Y:S01]  /*3770*/  S2UR UR4, SR_CgaCtaId ;  /* 0x00000000000479c3 */ /* 0x000ea20000008800 */
[----:B------:R-:W-:Y:S01]  /*3780*/  ELECT P0, URZ, PT ;  /* 0x0000000000ff782f */ /* 0x000fe20003800000 */
[----:B------:R-:W-:Y:S01]  /*3790*/  IMAD.MOV.U32 R0, RZ, RZ, 0x1 ;  /* 0x00000001ff007424 */ /* 0x000fe200078e00ff */
[----:B------:R-:W-:Y:S01]  /*37a0*/  UIADD3 UR5, UPT, UPT, UR5, 0xa0, URZ ;  /* 0x000000a005057890 */ /* 0x000fe2000fffe0ff */
[----:B------:R-:W-:Y:S01]  /*37b0*/  SHF.L.U32 R3, R11, 0x1f, RZ ;  /* 0x0000001f0b037819 */ /* 0x000fe200000006ff */
[----:B------:R-:W-:-:S03]  /*37c0*/  UMOV UR6, 0x40 ;  /* 0x0000004000067882 */ /* 0x000fc60000000000 */
[----:B------:R-:W-:Y:S01]  /*37d0*/  UVIRTCOUNT.DEALLOC.SMPOOL 0x80 ;  /* 0x000000800000784c */ /* 0x000fe20000000000 */
[----:B--2---:R-:W-:Y:S02]  /*37e0*/  ULEA UR4, UR4, UR6, 0x18 ;  /* 0x0000000604047291 */ /* 0x004fe4000f8ec0ff */
[----:B------:R-:W-:-:S07]  /*37f0*/  ULEA UR6, UR15, UR5, 0x3 ;  /* 0x000000050f067291 */ /* 0x000fce000f8e18ff */
[----:B------:R2:W-:Y:S02]  /*3800*/  @P0 STS.U8 [UR4+0x1c], R0 ;  /* 0x00001c00ff000988 */ /* 0x0005e40008000004 */
[----:B------:R-:W4:Y:S02]  /*3810*/  SYNCS.PHASECHK.TRANS64.TRYWAIT P0, [UR6], R3 ;  /* 0x00000003ff0075a7 */ /* 0x000f240008001106 */
[----:B--2-4-:R-:W-:Y:S05]  /*3820*/  @!P0 BRA `(.L_x_60) ;  /* 0x0000003800988947 */ /* 0x014fea0003800000 */
.L_x_115:
[----:B-1----:R-:W-:-:S04]  /*3830*/  UIADD3 UR7, UPT, UPT, UR15, 0x1, URZ ;  /* 0x000000010f077890 */ /* 0x002fc8000fffe0ff */
[----:B------:R-:W-:-:S04]  /*3840*/  UISETP.NE.AND UP0, UPT, UR7, 0x4, UPT ;  /* 0x000000040700788c */ /* 0x000fc8000bf05270 */
[----:B------:R-:W-:Y:S02]  /*3850*/  USEL UR8, URZ, 0x1, UP0 ;  /* 0x00000001ff087887 */ /* 0x000fe40008000000 */
[----:B------:R-:W-:-:S04]  /*3860*/  USEL UR7, UR7, URZ, UP0 ;  /* 0x000000ff07077287 */ /* 0x000fc80008000000 */
[----:B------:R-:W-:Y:S01]  /*3870*/  ULEA UR6, UR7, UR5, 0x3 ;  /* 0x0000000507067291 */ /* 0x000fe2000f8e18ff */
[----:B------:R-:W-:-:S04]  /*3880*/  LOP3.LUT R2, R11, UR8, RZ, 0x3c, !PT ;  /* 0x000000080b027c12 */ /* 0x000fc8000f8e3cff */
[----:B--2---:R-:W-:-:S04]  /*3890*/  SHF.L.U32 R3, R2, 0x1f, RZ ;  /* 0x0000001f02037819 */ /* 0x004fc800000006ff */
[----:B------:R-:W1:Y:S02]  /*38a0*/  SYNCS.PHASECHK.TRANS64.TRYWAIT P0, [UR6], R3 ;  /* 0x00000003ff0075a7 */ /* 0x000e640008001106 */
[----:B-1----:R-:W-:Y:S05]  /*38b0*/  @!P0 BRA `(.L_x_61) ;  /* 0x00000038008c8947 */ /* 0x002fea0003800000 */
.L_x_117:
        /* <DEDUP_REMOVED lines=9> */
.L_x_119:
[----:B------:R-:W-:-:S04]  /*3950*/  UIADD3 UR7, UPT, UPT, UR7, 0x1, URZ ;  /* 0x0000000107077890 */ /* 0x000fc8000fffe0ff */
[----:B------:R-:W-:-:S04]  /*3960*/  UISETP.NE.AND UP0, UPT, UR7, 0x4, UPT ;  /* 0x000000040700788c */ /* 0x000fc8000bf05270 */
[----:B------:R-:W-:Y:S02]  /*3970*/  USEL UR6, URZ, 0x1, UP0 ;  /* 0x00000001ff067887 */ /* 0x000fe40008000000 */
[----:B------:R-:W-:-:S04]  /*3980*/  USEL UR7, UR7, URZ, UP0 ;  /* 0x000000ff07077287 */ /* 0x000fc80008000000 */
[----:B------:R-:W-:Y:S01]  /*3990*/  ULEA UR7, UR7, UR5, 0x3 ;  /* 0x0000000507077291 */ /* 0x000fe2000f8e18ff */
[----:B-1----:R-:W-:-:S04]  /*39a0*/  LOP3.LUT R3, R2, UR6, RZ, 0x3c, !PT ;  /* 0x0000000602037c12 */ /* 0x002fc8000f8e3cff */
[----:B------:R-:W-:-:S04]  /*39b0*/  SHF.L.U32 R3, R3, 0x1f, RZ ;  /* 0x0000001f03037819 */ /* 0x000fc800000006ff */
[----:B------:R-:W1:Y:S02]  /*39c0*/  SYNCS.PHASECHK.TRANS64.TRYWAIT P0, [UR7], R3 ;  /* 0x00000003ff0075a7 */ /* 0x000e640008001107 */
[----:B-1----:R-:W-:Y:S05]  /*39d0*/  @!P0 BRA `(.L_x_63) ;  /* 0x0000003800748947 */ /* 0x002fea0003800000 */
.L_x_121:
[----:B------:R-:W-:Y:S01]  /*39e0*/  NOP ;  /* 0x0000000000007918 */ /* 0x000fe20000000000 */
[----:B-1----:R-:W1:Y:S01]  /*39f0*/  LDS R0, [UR4+0x14] ;  /* 0x00001404ff007984 */ /* 0x002e620008000800 */
[----:B------:R-:W-:Y:S01]  /*3a00*/  ULOP3.LUT UR6, UR16, 0xffff, URZ, 0xc0, !UPT ;  /* 0x0000ffff10067892 */ /* 0x000fe2000f8ec0ff */
[----:B------:R-:W-:Y:S01]  /*3a10*/  UMOV UR8, 0xffff ;  /* 0x0000ffff00087882 */ /* 0x000fe20000000000 */
[----:B------:R-:W-:Y:S02]  /*3a20*/  UMOV UR5, 0x1 ;  /* 0x0000000100057882 */ /* 0x000fe40000000000 */
[----:B------:R-:W-:-:S04]  /*3a30*/  USHF.R.U32.HI UR6, URZ, 0x5, UR6 ;  /* 0x00000005ff067899 */ /* 0x000fc80008011606 */
[----:B------:R-:W-:Y:S02]  /*3a40*/  USHF.L.U32 UR8, UR8, UR6, URZ ;  /* 0x0000000608087299 */ /* 0x000fe400080006ff */
[----:B------:R-:W-:-:S04]  /*3a50*/  USHF.L.U32 UR5, UR5, UR6, URZ ;  /* 0x0000000605057299 */ /* 0x000fc800080006ff */
[----:B-1----:R-:W-:-:S04]  /*3a60*/  LOP3.LUT R0, R0, UR8, RZ, 0xc0, !PT ;  /* 0x0000000800007c12 */ /* 0x002fc8000f8ec0ff */
[----:B------:R-:W-:-:S13]  /*3a70*/  ISETP.NE.AND P0, PT, R0, UR8, PT ;  /* 0x0000000800007c0c */ /* 0x000fda000bf05270 */
[----:B------:R-:W-:Y:S05]  /*3a80*/  @P0 BRA `(.L_x_64) ;  /* 0x0000000000580947 */ /* 0x000fea0003800000 */
[----:B------:R-:W1:Y:S02]  /*3a90*/  LDS R0, [UR4+0x18] ;  /* 0x00001804ff007984 */ /* 0x000e640008000800 */
[----:B-1----:R-:W-:-:S04]  /*3aa0*/  LOP3.LUT R0, R0, UR5, RZ, 0xc0, !PT ;  /* 0x0000000500007c12 */ /* 0x002fc8000f8ec0ff */
[----:B------:R-:W-:-:S13]  /*3ab0*/  ISETP.NE.AND P0, PT, R0, UR5, PT ;  /* 0x0000000500007c0c */ /* 0x000fda000bf05270 */
[----:B------:R-:W-:Y:S05]  /*3ac0*/  @P0 BRA `(.L_x_65) ;  /* 0x00000000003c0947 */ /* 0x000fea0003800000 */
[----:B------:R-:W1:Y:S01]  /*3ad0*/  S2R R2, SR_LANEID ;  /* 0x0000000000027919 */ /* 0x000e620000000000 */
[----:B------:R-:W-:Y:S01]  /*3ae0*/  ULOP3.LUT UR8, URZ, UR8, URZ, 0x33, !UPT ;  /* 0x00000008ff087292 */ /* 0x000fe2000f8e33ff */
[----:B------:R-:W-:Y:S01]  /*3af0*/  LOP3.LUT R4, RZ, UR5, RZ, 0x33, !PT ;  /* 0x00000005ff047c12 */ /* 0x000fe2000f8e33ff */
[----:B------:R-:W-:Y:S02]  /*3b00*/  VOTEU.ANY UR7, UPT, PT ;  /* 0x0000000000077886 */ /* 0x000fe400038e0100 */
[----:B------:R-:W-:Y:S01]  /*3b10*/  UFLO.U32 UR7, UR7 ;  /* 0x00000007000772bd */ /* 0x000fe200080e0000 */
[----:B------:R-:W2:Y:S01]  /*3b20*/  REDUX UR5, R4 ;  /* 0x00000000040573c4 */ /* 0x000ea20000000000 */
[----:B------:R-:W-:-:S06]  /*3b30*/  IMAD.U32 R0, RZ, RZ, UR8 ;  /* 0x00000008ff007e24 */ /* 0x000fcc000f8e00ff */
[----:B------:R4:W-:Y:S01]  /*3b40*/  UTCATOMSWS.AND URZ, UR8 ;  /* 0x0000000800ff79e3 */ /* 0x0009e20008000000 */
[----:B------:R-:W3:Y:S01]  /*3b50*/  REDUX UR6, R0 ;  /* 0x00000000000673c4 */ /* 0x000ee20000000000 */
[----:B-1----:R-:W-:Y:S01]  /*3b60*/  ISETP.EQ.U32.AND P0, PT, R2, UR7, PT ;  /* 0x0000000702007c0c */ /* 0x002fe2000bf02070 */
[----:B--2---:R-:W-:Y:S01]  /*3b70*/  IMAD.U32 R2, RZ, RZ, UR5 ;  /* 0x00000005ff027e24 */ /* 0x004fe2000f8e00ff */
[----:B---3--:R-:W-:-:S11]  /*3b80*/  MOV R3, UR6 ;  /* 0x0000000600037c02 */ /* 0x008fd60008000f00 */
[----:B------:R4:W-:Y:S04]  /*3b90*/  @P0 ATOMS.AND RZ, [UR4+0x14], R3 ;  /* 0x00001403ffff098c */ /* 0x0009e8000a800004 */
[----:B------:R4:W-:Y:S01]  /*3ba0*/  @P0 ATOMS.AND RZ, [UR4+0x18], R2 ;  /* 0x00001802ffff098c */ /* 0x0009e2000a800004 */
[----:B------:R-:W-:Y:S05]  /*3bb0*/  BRA `(.L_x_66) ;  /* 0x0000000000147947 */ /* 0x000fea0003800000 */
.L_x_65:
[----:B------:R-:W-:Y:S02]  /*3bc0*/  MOV R2, 0x3be0 ;  /* 0x00003be000027802 */ /* 0x000fe40000000f00 */
[----:B---3-5:R-:W-:Y:S05]  /*3bd0*/  CALL.REL.NOINC `($__internal_0_$__cuda_sm10x_tcgen05_guardrail_trap_col_being_dealloced_not_returned_by_alloc) ;  /* 0x0000003800907944 */ /* 0x028fea0003c00000 */
[----:B------:R-:W-:Y:S05]  /*3be0*/  BRA `(.L_x_66) ;  /* 0x0000000000087947 */ /* 0x000fea0003800000 */
.L_x_64:
[----:B------:R-:W-:Y:S02]  /*3bf0*/  MOV R2, 0x3c10 ;  /* 0x00003c1000027802 */ /* 0x000fe40000000f00 */
[----:B---3-5:R-:W-:Y:S05]  /*3c00*/  CALL.REL.NOINC `($__internal_2_$__cuda_sm10x_tcgen05_guardrail_trap_unallocated_columns_being_dealloced) ;  /* 0x00000038009c7944 */ /* 0x028fea0003c00000 */
.L_x_66:
[----:B------:R-:W-:Y:S01]  /*3c10*/  NOP ;  /* 0x0000000000007918 */ /* 0x000fe20000000000 */
[----:B----4-:R-:W-:Y:S05]  /*3c20*/  EXIT ;  /* 0x000000000000794d */ /* 0x010fea0003800000 */
.L_x_48:
[----:B------:R-:W-:-:S09]  /*3c30*/  UISETP.NE.OR UP2, UPT, UR8, 0x3, !UP2 ;  /* 0x000000030800788c */ /* 0x000fd2000d745670 */
[----:B------:R-:W-:Y:S05]  /*3c40*/  BRA.U UP2, `(.L_x_67) ;  /* 0x0000000902c87547 */ /* 0x000fea000b800000 */
[----:B------:R-:W1:Y:S01]  /*3c50*/  LDCU.64 UR6, c[0x0][0x888] ;  /* 0x00011100ff0677ac */ /* 0x000e620008000a00 */
[----:B------:R-:W2:Y:S01]  /*3c60*/  LDC R0, c[0x0][0xb30] ;  /* 0x0002cc00ff007b82 */ /* 0x000ea20000000800 */
[----:B------:R-:W-:Y:S01]  /*3c70*/  IMAD.MOV.U32 R30, RZ, RZ, 0x1 ;  /* 0x00000001ff1e7424 */ /* 0x000fe200078e00ff */
[----:B------:R-:W-:Y:S01]  /*3c80*/  CS2R R28, SRZ ;  /* 0x00000000001c7805 */ /* 0x000fe2000001ff00 */
[----:B------:R-:W4:Y:S01]  /*3c90*/  LDCU.64 UR4, c[0x0][0x890] ;  /* 0x00011200ff0477ac */ /* 0x000f220008000a00 */
[----:B------:R-:W-:Y:S01]  /*3ca0*/  IMAD.MOV.U32 R25, RZ, RZ, 0x2000 ;  /* 0x00002000ff197424 */ /* 0x000fe200078e00ff */
[----:B------:R-:W-:-:S03]  /*3cb0*/  UMOV UR8, 0x400 ;  /* 0x0000040000087882 */ /* 0x000fc60000000000 */
[----:B------:R-:W3:Y:S01]  /*3cc0*/  LDC R19, c[0x0][0x370] ;  /* 0x0000dc00ff137b82 */ /* 0x000ee20000000800 */
[----:B------:R-:W-:-:S07]  /*3cd0*/  UPLOP3.LUT UP1, UPT, UPT, UPT, UPT, 0x40, 0x4 ;  /* 0x000000000004789c */ /* 0x000fce0003f2e870 */
[----:B------:R-:W3:Y:S01]  /*3ce0*/  LDC R2, c[0x0][0xb0c] ;  /* 0x0002c300ff027b82 */ /* 0x000ee20000000800 */
[----:B-1----:R-:W-:Y:S02]  /*3cf0*/  UISETP.NE.U32.AND UP2, UPT, UR6, URZ, UPT ;  /* 0x000000ff0600728c */ /* 0x002fe4000bf45070 */
[----:B------:R-:W-:Y:S02]  /*3d00*/  ULEA UR6, UR37, UR8, 0x18 ;  /* 0x0000000825067291 */ /* 0x000fe4000f8ec0ff */
[----:B------:R-:W-:Y:S02]  /*3d10*/  UISETP.NE.AND.EX UP2, UPT, UR7, URZ, UPT, UP2 ;  /* 0x000000ff0700728c */ /* 0x000fe4000bf45320 */
[----:B------:R-:W-:Y:S01]  /*3d20*/  UIADD3 UR7, UPT, UPT, UR6, 0x40, URZ ;  /* 0x0000004006077890 */ /* 0x000fe2000fffe0ff */
[----:B------:R-:W1:Y:S01]  /*3d30*/  LDC R18, c[0x0][0xb20] ;  /* 0x0002c800ff127b82 */ /* 0x000e620000000800 */
[----:B----4-:R-:W-:Y:S01]  /*3d40*/  UISETP.NE.U32.AND UP3, UPT, UR4, URZ, UPT ;  /* 0x000000ff0400728c */ /* 0x010fe2000bf65070 */
[----:B--2---:R-:W-:Y:S01]  /*3d50*/  ISETP.NE.AND P1, PT, R0, 0x1, PT ;  /* 0x000000010000780c */ /* 0x004fe20003f25270 */
[----:B------:R-:W-:-:S02]  /*3d60*/  UPRMT UR37, UR37, 0x654, UR7 ;  /* 0x0000065425257896 */ /* 0x000fc40008000007 */
[----:B------:R-:W-:-:S03]  /*3d70*/  UISETP.NE.AND.EX UP3, UPT, UR5, URZ, UPT, UP3 ;  /* 0x000000ff0500728c */ /* 0x000fc6000bf65330 */
[----:B------:R-:W2:Y:S08]  /*3d80*/  LDC.64 R32, c[0x0][0x348] ;  /* 0x0000d200ff207b82 */ /* 0x000eb00000000a00 */
[----:B------:R-:W4:Y:S08]  /*3d90*/  LDC.64 R16, c[0x0][0xb10] ;  /* 0x0002c400ff107b82 */ /* 0x000f300000000a00 */
[----:B------:R-:W1:Y:S08]  /*3da0*/  LDC.64 R6, c[0x0][0xb18] ;  /* 0x0002c600ff067b82 */ /* 0x000e700000000a00 */
[----:B------:R-:W1:Y:S08]  /*3db0*/  LDC.64 R4, c[0x0][0xb28] ;  /* 0x0002ca00ff047b82 */ /* 0x000e700000000a00 */
[----:B---3--:R-:W1:Y:S02]  /*3dc0*/  LDC R24, c[0x0][0x374] ;  /* 0x0000dd00ff187b82 */ /* 0x008e640000000800 */
.L_x_75:
[C---:B------:R-:W-:Y:S02]  /*3dd0*/  LEA R0, R29.reuse, UR6, 0x3 ;  /* 0x000000061d007c11 */ /* 0x040fe4000f8e18ff */
[----:B------:R-:W-:Y:S02]  /*3de0*/  SHF.L.U32 R3, R28, 0x1f, RZ ;  /* 0x0000001f1c037819 */ /* 0x000fe400000006ff */
[----:B------:R-:W-:Y:S02]  /*3df0*/  LEA R20, R29, UR6, 0x4 ;  /* 0x000000061d147c11 */ /* 0x000fe4000f8e20ff */
[----:B---3--:R-:W3:Y:S02]  /*3e00*/  SYNCS.PHASECHK.TRANS64.TRYWAIT P0, [R0+URZ+0x60], R3 ;  /* 0x00006003000075a7 */ /* 0x008ee400080011ff */
[----:B---3--:R-:W-:Y:S05]  /*3e10*/  @!P0 BRA `(.L_x_68) ;  /* 0x00000034007c8947 */ /* 0x008fea0003800000 */
.L_x_122:
[----:B------:R-:W-:Y:S01]  /*3e20*/  ISETP.GE.AND P0, PT, R72, 0x1, PT ;  /* 0x000000014800780c */ /* 0x000fe20003f06270 */
[----:B------:R-:W1:Y:S01]  /*3e30*/  LDS.128 R20, [R20+0xf0] ;  /* 0x0000f00014147984 */ /* 0x000e620000000c00 */
[----:B------:R-:W-:Y:S01]  /*3e40*/  ISETP.NE.U32.AND P4, PT, RZ, UR4, PT ;  /* 0x00000004ff007c0c */ /* 0x000fe2000bf85070 */
[----:B---3--:R-:W-:Y:S01]  /*3e50*/  VIADD R0, R0, 0x70 ;  /* 0x0000007000007836 */ /* 0x008fe20000000000 */
[----:B------:R-:W-:Y:S02]  /*3e60*/  SHF.L.U32 R26, R30, 0x1f, RZ ;  /* 0x0000001f1e1a7819 */ /* 0x000fe400000006ff */
[----:B------:R-:W-:Y:S02]  /*3e70*/  ISETP.NE.AND.EX P4, PT, RZ, UR5, PT, P4 ;  /* 0x00000005ff007c0c */ /* 0x000fe4000bf85340 */
[----:B------:R-:W-:Y:S01]  /*3e80*/  PRMT R0, RZ, 0x654, R0 ;  /* 0x00000654ff007816 */ /* 0x000fe20000000000 */
[----:B------:R-:W-:Y:S01]  /*3e90*/  @!PT LDS RZ, [RZ] ;  /* 0x00000000fffff984 */ /* 0x000fe20000000800 */
[----:B------:R-:W-:Y:S01]  /*3ea0*/  @!PT LDS RZ, [RZ] ;  /* 0x00000000fffff984 */ /* 0x000fe20000000800 */
[----:B------:R-:W-:Y:S01]  /*3eb0*/  @!PT LDS RZ, [RZ] ;  /* 0x00000000fffff984 */ /* 0x000fe20000000800 */
[----:B------:R-:W-:Y:S01]  /*3ec0*/  @!PT LDS RZ, [RZ] ;  /* 0x00000000fffff984 */ /* 0x000fe20000000800 */
[----:B------:R3:W-:Y:S06]  /*3ed0*/  MEMBAR.ALL.CTA ;  /* 0x0000000000007992 */ /* 0x0007ec0000008000 */
[----:B---3--:R-:W3:Y:S02]  /*3ee0*/  FENCE.VIEW.ASYNC.S ;  /* 0x00000000000073c6 */ /* 0x008ee40000000000 */
[----:B---3--:R3:W-:Y:S01]  /*3ef0*/  SYNCS.ARRIVE.TRANS64.RED.A1T0 RZ, [R0+URZ], RZ ;  /* 0x000000ff00ff79a7 */ /* 0x0087e200081004ff */
[----:B-1----:R-:W-:Y:S11]  /*3f00*/  LOP3.LUT P3, RZ, R22, 0x1, RZ, 0xc0, !PT ;  /* 0x0000000116ff7812 */ /* 0x002ff6000786c0ff */
[----:B------:R-:W-:Y:S02]  /*3f10*/  @!UPT UIADD3 URZ, UPT, UPT, URZ, URZ, URZ ;  /* 0x000000fffffff290 */ /* 0x000fe4000fffe0ff */
[----:B------:R-:W-:Y:S02]  /*3f20*/  @P3 MOV R13, R20 ;  /* 0x00000014000d3202 */ /* 0x000fe40000000f00 */
[----:B------:R-:W-:Y:S01]  /*3f30*/  @P3 LOP3.LUT R8, R21, 0xffff, RZ, 0xc0, !PT ;  /* 0x0000ffff15083812 */ /* 0x000fe200078ec0ff */
[----:B---3--:R-:W-:Y:S06]  /*3f40*/  @!P0 BRA `(.L_x_69) ;  /* 0x0000000000a48947 */ /* 0x008fec0003800000 */
[----:B------:R-:W-:Y:S01]  /*3f50*/  IMAD.HI.U32 R31, R24, R7, RZ ;  /* 0x00000007181f7227 */ /* 0x000fe200078e00ff */
[----:B------:R-:W-:Y:S02]  /*3f60*/  ISETP.NE.AND P0, PT, R6, 0x1, PT ;  /* 0x000000010600780c */ /* 0x000fe40003f05270 */
[----:B------:R-:W-:Y:S01]  /*3f70*/  ISETP.NE.AND P2, PT, R72, 0x1, PT ;  /* 0x000000014800780c */ /* 0x000fe20003f45270 */
[----:B----4-:R-:W-:Y:S01]  /*3f80*/  IMAD.HI.U32 R34, R19, R16, RZ ;  /* 0x0000001013227227 */ /* 0x010fe200078e00ff */
[----:B------:R-:W-:Y:S02]  /*3f90*/  SHF.R.U32.HI R31, RZ, R18, R31 ;  /* 0x00000012ff1f7219 */ /* 0x000fe4000001161f */
[----:B------:R-:W-:Y:S01]  /*3fa0*/  ISETP.NE.AND P5, PT, R2, 0x1, PT ;  /* 0x000000010200780c */ /* 0x000fe20003fa5270 */
[----:B------:R-:W-:Y:S01]  /*3fb0*/  IMAD.HI.U32 R36, R13, R16, RZ ;  /* 0x000000100d247227 */ /* 0x000fe200078e00ff */
[----:B------:R-:W-:Y:S02]  /*3fc0*/  SHF.R.U32.HI R34, RZ, R17, R34 ;  /* 0x00000011ff227219 */ /* 0x000fe40000011622 */
[----:B------:R-:W-:Y:S01]  /*3fd0*/  SEL R3, R24, R31, !P0 ;  /* 0x0000001f18037207 */ /* 0x000fe20004000000 */
[C---:B------:R-:W-:Y:S01]  /*3fe0*/  IMAD.HI.U32 R31, R8.reuse, R7, RZ ;  /* 0x00000007081f7227 */ /* 0x040fe200078e00ff */
[----:B------:R-:W-:Y:S02]  /*3ff0*/  SEL R11, R19, R34, !P5 ;  /* 0x00000022130b7207 */ /* 0x000fe40006800000 */
[----:B------:R-:W-:Y:S01]  /*4000*/  SHF.R.U32.HI R36, RZ, R17, R36 ;  /* 0x00000011ff247219 */ /* 0x000fe20000011624 */
[----:B------:R-:W-:Y:S01]  /*4010*/  IMAD.HI.U32 R38, R3, R4, RZ ;  /* 0x0000000403267227 */ /* 0x000fe200078e00ff */
[----:B------:R-:W-:Y:S03]  /*4020*/  SHF.R.U32.HI R31, RZ, R18, R31 ;  /* 0x00000012ff1f7219 */ /* 0x000fe6000001161f */
[----:B------:R-:W-:Y:S01]  /*4030*/  IMAD.HI.U32 R34, R11, R4, RZ ;  /* 0x000000040b227227 */ /* 0x000fe200078e00ff */
[----:B------:R-:W-:Y:S02]  /*4040*/  @P2 SHF.R.U32.HI R3, RZ, R5, R38 ;  /* 0x00000005ff032219 */ /* 0x000fe40000011626 */
[----:B------:R-:W-:Y:S02]  /*4050*/  SEL R9, R8, R31, !P0 ;  /* 0x0000001f08097207 */ /* 0x000fe40004000000 */
[----:B------:R-:W-:Y:S01]  /*4060*/  @P2 SHF.R.U32.HI R11, RZ, R5, R34 ;  /* 0x00000005ff0b2219 */ /* 0x000fe20000011622 */
[C---:B------:R-:W-:Y:S01]  /*4070*/  IMAD R10, R72.reuse, R3, RZ ;  /* 0x00000003480a7224 */ /* 0x040fe200078e02ff */
[----:B------:R-:W-:Y:S01]  /*4080*/  SEL R3, R13, R36, !P5 ;  /* 0x000000240d037207 */ /* 0x000fe20006800000 */
[C---:B------:R-:W-:Y:S03]  /*4090*/  IMAD.HI.U32 R14, R9.reuse, R4, RZ ;  /* 0x00000004090e7227 */ /* 0x040fe600078e00ff */
[----:B------:R-:W-:Y:S01]  /*40a0*/  ISETP.GE.AND P0, PT, R9, R10, PT ;  /* 0x0000000a0900720c */ /* 0x000fe20003f06270 */
[C---:B------:R-:W-:Y:S01]  /*40b0*/  IMAD R12, R72.reuse, R11, RZ ;  /* 0x0000000b480c7224 */ /* 0x040fe200078e02ff */
[-C--:B------:R-:W-:Y:S04]  /*40c0*/  SHF.R.U32.HI R14, RZ, R5.reuse, R14 ;  /* 0x00000005ff0e7219 */ /* 0x080fe8000001160e */
[----:B------:R-:W-:Y:S02]  /*40d0*/  ISETP.GE.OR P0, PT, R3, R12, P0 ;  /* 0x0000000c0300720c */ /* 0x000fe40000706670 */
[----:B------:R-:W-:Y:S05]  /*40e0*/  SEL R15, R9, R14, !P2 ;  /* 0x0000000e090f7207 */ /* 0x000fea0005000000 */
[----:B------:R-:W-:Y:S04]  /*40f0*/  IMAD.MOV R14, RZ, RZ, -R15 ;  /* 0x000000ffff0e7224 */ /* 0x000fe800078e0a0f */
[----:B------:R-:W-:Y:S02]  /*4100*/  IMAD R14, R72, R14, R9 ;  /* 0x0000000e480e7224 */ /* 0x000fe400078e0209 */
[C---:B------:R-:W-:Y:S05]  /*4110*/  @!P0 IMAD.HI.U32 R10, R3.reuse, R4, RZ ;  /* 0x00000004030a8227 */ /* 0x040fea00078e00ff */
[----:B------:R-:W-:Y:S04]  /*4120*/  @!P0 SHF.R.U32.HI R10, RZ, R5, R10 ;  /* 0x00000005ff0a8219 */ /* 0x000fe8000001160a */
[----:B------:R-:W-:Y:S01]  /*4130*/  @!P0 SEL R0, R3, R10, !P2 ;  /* 0x0000000a03008207 */ /* 0x000fe20005000000 */
[----:B------:R-:W-:Y:S03]  /*4140*/  IMAD.MOV R10, RZ, RZ, -R3 ;  /* 0x000000ffff0a7224 */ /* 0x000fe600078e0a03 */
[----:B------:R-:W-:Y:S01]  /*4150*/  @!P0 IADD3 R15, PT, PT, R15, -R0, RZ ;  /* 0x800000000f0f8210 */ /* 0x000fe20007ffe0ff */
[----:B------:R-:W-:Y:S01]  /*4160*/  @!P0 IMAD R0, R11, R14, R0 ;  /* 0x0000000e0b008224 */ /* 0x000fe200078e0200 */
[----:B------:R-:W-:Y:S01]  /*4170*/  IADD3 R11, PT, PT, -R9, RZ, RZ ;  /* 0x000000ff090b7210 */ /* 0x000fe20007ffe1ff */
[----:B------:R-:W-:Y:S02]  /*4180*/  IMAD R13, R2, R10, R13 ;  /* 0x0000000a020d7224 */ /* 0x000fe400078e020d */
[----:B------:R-:W-:Y:S02]  /*4190*/  @!P0 IMAD R9, R15, R72, R3 ;  /* 0x000000480f098224 */ /* 0x000fe400078e0203 */
[----:B------:R-:W-:Y:S02]  /*41a0*/  @!P0 IMAD.MOV.U32 R3, RZ, RZ, R0 ;  /* 0x000000ffff038224 */ /* 0x000fe400078e0000 */
[----:B------:R-:W-:Y:S02]  /*41b0*/  IMAD R8, R6, R11, R8 ;  /* 0x0000000b06087224 */ /* 0x000fe400078e0208 */
[----:B------:R-:W-:Y:S02]  /*41c0*/  IMAD R13, R3, R2, R13 ;  /* 0x00000002030d7224 */ /* 0x000fe400078e020d */
[----:B------:R-:W-:Y:S02]  /*41d0*/  IMAD R8, R9, R6, R8 ;  /* 0x0000000609087224 */ /* 0x000fe400078e0208 */
.L_x_69:
[----:B------:R-:W-:Y:S05]  /*41e0*/  BRA.U UP1, `(.L_x_70) ;  /* 0x0000000101107547 */ /* 0x000fea000b800000 */
[----:B------:R-:W-:Y:S04]  /*41f0*/  MOV R0, UR13 ;  /* 0x0000000d00007c02 */ /* 0x000fe80008000f00 */
[----:B------:R-:W-:Y:S04]  /*4200*/  SHF.L.U32 R3, R0, 0x1f, RZ ;  /* 0x0000001f00037819 */ /* 0x000fe800000006ff */
[----:B------:R-:W1:Y:S02]  /*4210*/  SYNCS.PHASECHK.TRANS64.TRYWAIT P0, [UR6+0x58], R3 ;  /* 0x00005803ff0075a7 */ /* 0x000e640008001106 */
[----:B-1----:R-:W-:Y:S05]  /*4220*/  @!P0 BRA `(.L_x_71) ;  /* 0x00000030008c8947 */ /* 0x002fea0003800000 */
.L_x_70:
[----:B------:R-:W-:Y:S05]  /*4230*/  BRA.U !UP3, `(.L_x_72) ;  /* 0x000000010b347547 */ /* 0x000fea000b800000 */
[----:B------:R-:W-:Y:S01]  /*4240*/  UPLOP3.LUT UP0, UPT, UPT, UPT, UP2, 0x80, 0x8 ;  /* 0x000000000008789c */ /* 0x000fe20003f0f020 */
[----:B-1----:R-:W-:Y:S02]  /*4250*/  HFMA2 R0, -RZ, RZ, 0, 5.9604644775390625e-08 ;  /* 0x00000001ff007431 */ /* 0x002fe400000001ff */
[----:B------:R-:W-:Y:S03]  /*4260*/  IMAD.MOV.U32 R168, RZ, RZ, 0x1 ;  /* 0x00000001ffa87424 */ /* 0x000fe600078e00ff */
[----:B------:R-:W-:Y:S05]  /*4270*/  PLOP3.LUT P0, PT, PT, PT, UP0, 0x80, 0x8 ;  /* 0x000000000008781c */ /* 0x000fea0003f0f008 */
[----:B------:R-:W1:Y:S01]  /*4280*/  @UP0 LDCU.64 UR8, c[0x0][0x888] ;  /* 0x00011100ff0807ac */ /* 0x000e620008000a00 */
[----:B------:R-:W-:Y:S07]  /*4290*/  @UP0 UIMAD UR7, UR36, UR4, URZ ;  /* 0x00000004240702a4 */ /* 0x000fee000f8e02ff */
[----:B------:R-:W-:Y:S01]  /*42a0*/  @!P0 PRMT R168, R0, 0x7610, R168 ;  /* 0x0000761000a88816 */ /* 0x000fe200000000a8 */
[----:B-1----:R-:W-:Y:S03]  /*42b0*/  @UP0 UIMAD.WIDE UR8, UR7, 0x4, UR8 ;  /* 0x00000004070808a5 */ /* 0x002fe6000f8e0208 */
[----:B------:R-:W1:Y:S03]  /*42c0*/  @!UP0 LDCU UR7, c[0x0][0x880] ;  /* 0x00011000ff0787ac */ /* 0x000e660008000800 */
[----:B------:R-:W-:Y:S01]  /*42d0*/  IMAD.U32 R10, RZ, RZ, UR8 ;  /* 0x00000008ff0a7e24 */ /* 0x000fe2000f8e00ff */
[----:B------:R-:W-:Y:S05]  /*42e0*/  MOV R11, UR9 ;  /* 0x00000009000b7c02 */ /* 0x000fea0008000f00 */
[----:B-----5:R3:W5:Y:S02]  /*42f0*/  @P0 LDG.E R80, desc[UR40][R10.64] ;  /* 0x000000280a500981 */ /* 0x020764000c1e1900 */
[----:B-1-3--:R-:W-:Y:S07]  /*4300*/  @!P0 IMAD.U32 R80, RZ, RZ, UR7 ;  /* 0x00000007ff508e24 */ /* 0x00afee000f8e00ff */
.L_x_72:
[----:B-----5:R-:W-:Y:S01]  /*4310*/  @!P4 ISETP.EQ.AND P5, PT, R80, RZ, PT ;  /* 0x000000ff5000c20c */ /* 0x020fe20003fa2270 */
[----:B------:R-:W-:Y:S01]  /*4320*/  @!UPT UIADD3 URZ, UPT, UPT, URZ, URZ, URZ ;  /* 0x000000fffffff290 */ /* 0x000fe2000fffe0ff */
[----:B------:R-:W-:Y:S11]  /*4330*/  @!P4 BRA `(.L_x_73) ;  /* 0x000000000014c947 */ /* 0x000ff60003800000 */
[----:B------:R-:W-:Y:S02]  /*4340*/  LOP3.LUT P0, RZ, R168, 0xff, RZ, 0xc0, !PT ;  /* 0x000000ffa8ff7812 */ /* 0x000fe4000780c0ff */
[----:B------:R-:W-:Y:S04]  /*4350*/  PLOP3.LUT P5, PT, PT, PT, UP0, 0x80, 0x8 ;  /* 0x000000000008781c */ /* 0x000fe80003faf008 */
[----:B------:R-:W-:Y:S07]  /*4360*/  PLOP3.LUT P5, PT, P5, PT, PT, 0x8, 0x80 ;  /* 0x000000000080781c */ /* 0x000fee0002fae170 */
[----:B------:R-:W-:Y:S11]  /*4370*/  @P0 ISETP.EQ.AND P5, PT, R80, RZ, PT ;  /* 0x000000ff5000020c */ /* 0x000ff60003fa2270 */
[----:B------:R-:W-:Y:S02]  /*4380*/  @!UPT UIADD3 URZ, UPT, UPT, URZ, URZ, URZ ;  /* 0x000000fffffff290 */ /* 0x000fe4000fffe0ff */
.L_x_73:
[----:B------:R-:W3:Y:S01]  /*4390*/  SYNCS.PHASECHK.TRANS64.TRYWAIT P4, [UR6+0x48], R26 ;  /* 0x0000481aff0075a7 */ /* 0x000ee20008081106 */
[----:B------:R-:W-:Y:S01]  /*43a0*/  @P3 SHF.R.U32.HI R27, RZ, 0x10, R21 ;  /* 0x00000010ff1b3819 */ /* 0x000fe20000011615 */
[----:B------:R-:W-:Y:S01]  /*43b0*/  VIADD R29, R29, 0x1 ;  /* 0x000000011d1d7836 */ /* 0x000fe20000000000 */
[----:B------:R-:W5:Y:S08]  /*43c0*/  LDC.64 R14, c[0x0][0xb10] ;  /* 0x0002c400ff0e7b82 */ /* 0x000f700000000a00 */
[----:B------:R-:W2:Y:S08]  /*43d0*/  LDC.64 R10, c[0x0][0xb18] ;  /* 0x0002c600ff0a7b82 */ /* 0x000eb00000000a00 */
[----:B-1----:R-:W1:Y:S08]  /*43e0*/  @!P1 LDC R0, c[0x0][0xb20] ;  /* 0x0002c800ff009b82 */ /* 0x002e700000000800 */
[----:B------:R-:W4:Y:S01]  /*43f0*/  @!P1 LDC R3, c[0x0][0xb0c] ;  /* 0x0002c300ff039b82 */ /* 0x000f220000000800 */
[----:B-----5:R-:W-:Y:S05]  /*4400*/  @!P1 IMAD.HI.U32 R14, R13, R14, RZ ;  /* 0x0000000e0d0e9227 */ /* 0x020fea00078e00ff */
[----:B------:R-:W-:Y:S01]  /*4410*/  @!P1 SHF.R.U32.HI R14, RZ, R15, R14 ;  /* 0x0000000fff0e9219 */ /* 0x000fe2000001160e */
[----:B--2---:R-:W-:Y:S01]  /*4420*/  @!P1 IMAD.HI.U32 R11, R8, R11, RZ ;  /* 0x0000000b080b9227 */ /* 0x004fe200078e00ff */
[----:B------:R-:W-:Y:S04]  /*4430*/  @!P1 ISETP.NE.AND P0, PT, R10, 0x1, PT ;  /* 0x000000010a00980c */ /* 0x000fe80003f05270 */
[----:B-1----:R-:W-:Y:S02]  /*4440*/  @!P1 SHF.R.U32.HI R9, RZ, R0, R11 ;  /* 0x00000000ff099219 */ /* 0x002fe4000001160b */
[----:B----4-:R-:W-:Y:S02]  /*4450*/  @!P1 ISETP.NE.AND P2, PT, R3, 0x1, PT ;  /* 0x000000010300980c */ /* 0x010fe40003f45270 */
[----:B------:R-:W-:Y:S02]  /*4460*/  @!P1 SEL R9, R8, R9, !P0 ;  /* 0x0000000908099207 */ /* 0x000fe40004000000 */
[----:B------:R-:W-:Y:S02]  /*4470*/  ELECT P0, URZ, PT ;  /* 0x0000000000ff782f */ /* 0x000fe40003800000 */
[----:B------:R-:W-:Y:S05]  /*4480*/  @!P1 SEL R14, R13, R14, !P2 ;  /* 0x0000000e0d0e9207 */ /* 0x000fea0005000000 */
[----:B------:R-:W-:Y:S02]  /*4490*/  @!P1 IMAD.IADD R0, R9, 0x1, -R14 ;  /* 0x0000000109009824 */ /* 0x000fe400078e0a0e */
[----:B------:R-:W-:Y:S02]  /*44a0*/  @!P1 IMAD.IADD R9, R14, 0x1, -R9 ;  /* 0x000000010e099824 */ /* 0x000fe400078e0a09 */
[----:B------:R-:W-:Y:S02]  /*44b0*/  @!P1 IMAD R13, R0, R3, R13 ;  /* 0x00000003000d9224 */ /* 0x000fe400078e020d */
[----:B------:R-:W-:Y:S01]  /*44c0*/  @!P1 IMAD R8, R9, R10, R8 ;  /* 0x0000000a09089224 */ /* 0x000fe200078e0208 */
[----:B---3--:R-:W-:Y:S06]  /*44d0*/  @!P4 BRA `(.L_x_74) ;  /* 0x0000002c00f8c947 */ /* 0x008fec0003800000 */
.L_x_125:
[----:B------:R-:W-:Y:S01]  /*44e0*/  PLOP3.LUT P5, PT, P5, P0, PT, 0xf2, 0x2f ;  /* 0x00000000002f781c */ /* 0x000fe20002fa1e72 */
[----:B------:R-:W-:Y:S01]  /*44f0*/  UMOV UR14, 0x0 ;  /* 0x00000000000e7882 */ /* 0x000fe20000000000 */
[----:B------:R-:W-:Y:S01]  /*4500*/  LOP3.LUT R30, R30, 0x1, RZ, 0x3c, !PT ;  /* 0x000000011e1e7812 */ /* 0x000fe200078e3cff */
[----:B------:R-:W-:Y:S01]  /*4510*/  UMOV UR15, 0x10000000 ;  /* 0x10000000000f7882 */ /* 0x000fe20000000000 */
[----:B------:R-:W-:Y:S01]  /*4520*/  UMOV UR12, UR36 ;  /* 0x00000024000c7c82 */ /* 0x000fe20008000000 */
[----:B------:R-:W-:Y:S08]  /*4530*/  @P3 R2UR UR36, R27 ;  /* 0x000000001b2432ca */ /* 0x000ff000000e0000 */
[----:B-1----:R-:W-:Y:S01]  /*4540*/  @!P5 IADD3 R3, P0, PT, R32, 0x580, RZ ;  /* 0x000005802003d810 */ /* 0x002fe20007f1e0ff */
[----:B------:R-:W-:Y:S01]  /*4550*/  @!P5 IMAD.SHL.U32 R165, R165, 0x40, RZ ;  /* 0x00000040a5a5d824 */ /* 0x000fe200078e00ff */
[----:B------:R-:W-:Y:S01]  /*4560*/  VOTEU.ALL UP1, P5 ;  /* 0x0000000000ff7886 */ /* 0x000fe20002820000 */
[----:B------:R-:W-:Y:S01]  /*4570*/  @!P5 IMAD.SHL.U32 R167, R167, 0x80, RZ ;  /* 0x00000080a7a7d824 */ /* 0x000fe200078e00ff */
[----:B------:R-:W-:Y:S01]  /*4580*/  @!P5 R2UR UR8, R3 ;  /* 0x000000000308d2ca */ /* 0x000fe200000e0000 */
[----:B------:R-:W-:Y:S01]  /*4590*/  @!P5 IMAD.X R0, RZ, RZ, R33, P0 ;  /* 0x000000ffff00d224 */ /* 0x000fe200000e0621 */
[----:B------:R-:W-:Y:S01]  /*45a0*/  @!P5 R2UR UR10, R165 ;  /* 0x00000000a50ad2ca */ /* 0x000fe200000e0000 */
[----:B------:R-:W-:Y:S01]  /*45b0*/  @!UP1 UIADD3 UR9, UPT, UPT, UR6, 0x40, URZ ;  /* 0x0000004006099890 */ /* 0x000fe2000fffe0ff */
[----:B------:R-:W-:Y:S01]  /*45c0*/  @!P5 R2UR UR11, R167 ;  /* 0x00000000a70bd2ca */ /* 0x000fe200000e0000 */
[----:B------:R-:W-:Y:S01]  /*45d0*/  IMAD.IADD R165, R8, 0x1, R164 ;  /* 0x0000000108a57824 */ /* 0x000fe200078e02a4 */
[----:B------:R-:W-:Y:S01]  /*45e0*/  @!P5 R2UR UR7, R0 ;  /* 0x000000000007d2ca */ /* 0x000fe200000e0000 */
[----:B------:R-:W-:Y:S01]  /*45f0*/  IMAD.IADD R167, R13, 0x1, R166 ;  /* 0x000000010da77824 */ /* 0x000fe200078e02a6 */
[C---:B------:R-:W-:Y:S04]  /*4600*/  ISETP.NE.AND P0, PT, R29.reuse, 0x2, PT ;  /* 0x000000021d00780c */ /* 0x040fe80003f05270 */
[----:B------:R-:W-:Y:S01]  /*4610*/  SEL R3, RZ, 0x1, P0 ;  /* 0x00000001ff037807 */ /* 0x000fe20000000000 */
[----:B------:R-:W-:Y:S01]  /*4620*/  IMAD.U32 R10, RZ, RZ, UR8 ;  /* 0x00000008ff0a7e24 */ /* 0x000fe2000f8e00ff */
[----:B------:R-:W-:Y:S01]  /*4630*/  @!UP1 UIADD3 UR8, UPT, UPT, UR6, 0x200, URZ ;  /* 0x0000020006089890 */ /* 0x000fe2000fffe0ff */
[----:B------:R-:W-:Y:S01]  /*4640*/  SEL R29, R29, RZ, P0 ;  /* 0x000000ff1d1d7207 */ /* 0x000fe20000000000 */
[----:B------:R-:W-:Y:S01]  /*4650*/  VOTEU.ALL UP1, P5 ;  /* 0x0000000000ff7886 */ /* 0x000fe20002820000 */
[----:B------:R-:W-:Y:S02]  /*4660*/  LOP3.LUT R28, R28, R3, RZ, 0x3c, !PT ;  /* 0x000000031c1c7212 */ /* 0x000fe400078e3cff */
[----:B------:R-:W-:Y:S01]  /*4670*/  IMAD.U32 R11, RZ, RZ, UR7 ;  /* 0x00000007ff0b7e24 */ /* 0x000fe2000f8e00ff */
[----:B------:R-:W-:Y:S04]  /*4680*/  @!P5 R2UR UR16, R10 ;  /* 0x000000000a10d2ca */ /* 0x000fe800000e0000 */
[----:B------:R-:W-:Y:S11]  /*4690*/  @!P5 R2UR UR17, R11 ;  /* 0x000000000b11d2ca */ /* 0x000ff600000e0000 */
[----:B------:R-:W-:Y:S02]  /*46a0*/  @!UPT UIADD3 URZ, UPT, UPT, URZ, URZ, URZ ;  /* 0x000000fffffff290 */ /* 0x000fe4000fffe0ff */
[----:B------:R3:W-:Y:S01]  /*46b0*/  @!UP1 UTMALDG.3D [UR8], [UR16], desc[UR14] ;  /* 0x00000e08100095b4 */ /* 0x0007e20008011000 */
[----:B------:R3:W-:Y:S01]  /*46c0*/  @!P5 SYNCS.ARRIVE.TRANS64.RED.A0TR RZ, [UR6+0x40], R25 ;  /* 0x00004019ffffd9a7 */ /* 0x0007e20008300406 */
[----:B------:R-:W-:Y:S01]  /*46d0*/  UPLOP3.LUT UP1, UPT, UPT, UPT, UPT, 0x80, 0x8 ;  /* 0x000000000008789c */ /* 0x000fe20003f2f070 */
[----:B------:R-:W-:Y:S01]  /*46e0*/  SYNCS.ARRIVE.TRANS64.RED.A1T0 RZ, [UR37], RZ ;  /* 0x000000ffffff79a7 */ /* 0x000fe20008100425 */
[----:B------:R-:W-:Y:S09]  /*46f0*/  @P3 BRA `(.L_x_75) ;  /* 0xfffffff400b43947 */ /* 0x000ff2000383ffff */
[----:B------:R-:W-:Y:S07]  /*4700*/  MOV R0, UR6 ;  /* 0x0000000600007c02 */ /* 0x000fee0008000f00 */
.L_x_76:
[----:B-1----:R-:W-:-:S04]  /*4710*/  SHF.L.U32 R3, R30, 0x1f, RZ ;  /* 0x0000001f1e037819 */ /* 0x002fc800000006ff */
[----:B------:R1:W2:Y:S03]  /*4720*/  SYNCS.PHASECHK.TRANS64.TRYWAIT P0, [R0+URZ+0x48], R3 ;  /* 0x00004803000075a7 */ /* 0x0002a600080011ff */
[----:B--2---:R-:W-:Y:S05]  /*4730*/  @!P0 NANOSLEEP.SYNCS 0x989680 ;  /* 0x009896800000895d */ /* 0x004fea0003900000 */
[----:B------:R-:W2:Y:S02]  /*4740*/  @!P0 SYNCS.PHASECHK.TRANS64 P0, [R0+URZ+0x48], R3 ;  /* 0x00004803000085a7 */ /* 0x000ea400080010ff */
[----:B--23--:R-:W-:Y:S05]  /*4750*/  @P0 EXIT ;  /* 0x000000000000094d */ /* 0x00cfea0003800000 */
[----:B------:R-:W-:Y:S05]  /*4760*/  BRA `(.L_x_76) ;  /* 0xfffffffc00e87947 */ /* 0x000fea000383ffff */
.L_x_67:
[----:B------:R-:W-:-:S06]  /*4770*/  UISETP.GE.AND UP1, UPT, UR8, 0x4, UPT ;  /* 0x000000040800788c */ /* 0x000fcc000bf26270 */
[----:B------:R-:W-:-:S13]  /*4780*/  PLOP3.LUT P0, PT, PT, PT, UP1, 0x80, 0x8 ;  /* 0x000000000008781c */ /* 0x000fda0003f0f018 */
[----:B------:R-:W-:Y:S05]  /*4790*/  @!P0 EXIT ;  /* 0x000000000000894d */ /* 0x000fea0003800000 */
[----:B------:R-:W-:Y:S01]  /*47a0*/  BAR.SYNC.DEFER_BLOCKING 0x6, 0xa0 ;  /* 0x0182800000007b1d */ /* 0x000fe20000010000 */
[C---:B------:R-:W-:Y:S01]  /*47b0*/  IMAD.SHL.U32 R180, R176.reuse, 0x40, RZ ;  /* 0x00000040b0b47824 */ /* 0x040fe200078e00ff */
[C---:B------:R-:W-:Y:S01]  /*47c0*/  R2P PR, R176.reuse, 0x6 ;  /* 0x00000006b0007804 */ /* 0x040fe20000000000 */
[C---:B------:R-:W-:Y:S01]  /*47d0*/  IMAD.SHL.U32 R2, R176.reuse, 0x8, RZ ;  /* 0x00000008b0027824 */ /* 0x040fe200078e00ff */
[----:B------:R-:W-:Y:S01]  /*47e0*/  SHF.L.U32 R79, R176, 0x10, RZ ;  /* 0x00000010b04f7819 */ /* 0x000fe200000006ff */
[----:B------:R-:W-:Y:S01]  /*47f0*/  IMAD.MOV.U32 R179, RZ, RZ, 0x10 ;  /* 0x00000010ffb37424 */ /* 0x000fe200078e00ff */
[----:B------:R-:W-:Y:S01]  /*4800*/  UMOV UR43, 0x400 ;  /* 0x00000400002b7882 */ /* 0x000fe20000000000 */
[----:B------:R-:W-:Y:S01]  /*4810*/  LOP3.LUT R3, R180, 0x180, RZ, 0xc0, !PT ;  /* 0x00000180b4037812 */ /* 0x000fe200078ec0ff */
[----:B------:R-:W-:Y:S01]  /*4820*/  ULEA UR43, UR37, UR43, 0x18 ;  /* 0x0000002b252b7291 */ /* 0x000fe2000f8ec0ff */
[----:B------:R-:W1:Y:S01]  /*4830*/  LDC R171, c[0x0][0x370] ;  /* 0x0000dc00ffab7b82 */ /* 0x000e620000000800 */
[----:B------:R-:W-:Y:S01]  /*4840*/  SEL R179, R179, 0xfffffff0, !P1 ;  /* 0xfffffff0b3b37807 */ /* 0x000fe20004800000 */
[----:B------:R-:W-:Y:S01]  /*4850*/  HFMA2 R183, -RZ, RZ, 0, 0 ;  /* 0x00000000ffb77431 */ /* 0x000fe200000001ff */
[----:B------:R-:W-:Y:S01]  /*4860*/  LOP3.LUT R3, R3, 0x30, R2, 0xf8, !PT ;  /* 0x0000003003037812 */ /* 0x000fe200078ef802 */
[----:B------:R-:W-:Y:S01]  /*4870*/  UIADD3 UR4, UPT, UPT, UR43, 0x2200, URZ ;  /* 0x000022002b047890 */ /* 0x000fe2000fffe0ff */
[----:B------:R-:W-:Y:S01]  /*4880*/  LOP3.LUT R79, R79, 0x600000, RZ, 0xc0, !PT ;  /* 0x006000004f4f7812 */ /* 0x000fe200078ec0ff */
[----:B------:R-:W-:Y:S01]  /*4890*/  IMAD.MOV.U32 R76, RZ, RZ, RZ ;  /* 0x000000ffff4c7224 */ /* 0x000fe200078e00ff */
[----:B------:R-:W-:Y:S01]  /*48a0*/  LOP3.LUT R180, R3, 0x1e40, R180, 0xf8, !PT ;  /* 0x00001e4003b47812 */ /* 0x000fe200078ef8b4 */
[----:B------:R-:W2:Y:S01]  /*48b0*/  LDC R74, c[0x0][0xb0c] ;  /* 0x0002c300ff4a7b82 */ /* 0x000ea20000000800 */
[----:B------:R-:W-:Y:S01]  /*48c0*/  IMAD.MOV.U32 R3, RZ, RZ, 0x20 ;  /* 0x00000020ff037424 */ /* 0x000fe200078e00ff */
[----:B------:R-:W-:Y:S01]  /*48d0*/  CS2R R184, SRZ ;  /* 0x0000000000b87805 */ /* 0x000fe2000001ff00 */
[----:B------:R-:W-:Y:S01]  /*48e0*/  IMAD.MOV.U32 R188, RZ, RZ, RZ ;  /* 0x000000ffffbc7224 */ /* 0x000fe200078e00ff */
[----:B------:R-:W4:Y:S01]  /*48f0*/  LDCU.64 UR46, c[0x0][0x348] ;  /* 0x00006900ff2e77ac */ /* 0x000f220008000a00 */
[----:B------:R-:W-:Y:S01]  /*4900*/  VIADD R2, R180, UR43 ;  /* 0x0000002bb4027c36 */ /* 0x000fe20008000000 */
[----:B------:R-:W-:Y:S01]  /*4910*/  SEL R3, R3, 0xffffffe0, !P2 ;  /* 0xffffffe003037807 */ /* 0x000fe20005000000 */
[----:B------:R-:W3:Y:S01]  /*4920*/  LDS R0, [UR43+0x110] ;  /* 0x0001102bff007984 */ /* 0x000ee20008000800 */
[----:B------:R-:W1:Y:S01]  /*4930*/  LDC R169, c[0x0][0xb20] ;  /* 0x0002c800ffa97b82 */ /* 0x000e620000000800 */
[----:B------:R-:W-:Y:S01]  /*4940*/  IMAD.U32 R186, RZ, RZ, UR4 ;  /* 0x00000004ffba7e24 */ /* 0x000fe2000f8e00ff */
[----:B------:R-:W-:Y:S01]  /*4950*/  SHF.R.U32.HI R4, RZ, 0x4, R3 ;  /* 0x00000004ff047819 */ /* 0x000fe20000011603 */
[--C-:B------:R-:W-:Y:S01]  /*4960*/  IMAD.IADD R178, R3, 0x1, R2.reuse ;  /* 0x0000000103b27824 */ /* 0x100fe200078e0202 */
[----:B------:R-:W1:Y:S02]  /*4970*/  LDCU.64 UR38, c[0x0][0x888] ;  /* 0x00011100ff2677ac */ /* 0x000e640008000a00 */
[C---:B------:R-:W-:Y:S01]  /*4980*/  LEA.HI R177, R179.reuse, R4, RZ, 0x1c ;  /* 0x00000004b3b17211 */ /* 0x040fe200078fe0ff */
[----:B------:R-:W-:Y:S01]  /*4990*/  IMAD.IADD R179, R179, 0x1, R2 ;  /* 0x00000001b3b37824 */ /* 0x000fe200078e0202 */
[----:B------:R-:W1:Y:S01]  /*49a0*/  LDC R73, c[0x0][0xb30] ;  /* 0x0002cc00ff497b82 */ /* 0x000e620000000800 */
[----:B------:R-:W-:Y:S01]  /*49b0*/  UIADD3 UR42, UPT, UPT, UR43, 0x200, URZ ;  /* 0x000002002b2a7890 */ /* 0x000fe2000fffe0ff */
[----:B------:R-:W-:-:S06]  /*49c0*/  LEA R177, R177, R2, 0x4 ;  /* 0x00000002b1b17211 */ /* 0x000fcc00078e20ff */
[----:B------:R-:W1:Y:S08]  /*49d0*/  LDC.64 R158, c[0x0][0xb10] ;  /* 0x0002c400ff9e7b82 */ /* 0x000e700000000a00 */
[----:B------:R-:W1:Y:S08]  /*49e0*/  LDC.64 R70, c[0x0][0xb18] ;  /* 0x0002c600ff467b82 */ /* 0x000e700000000a00 */
[----:B------:R-:W1:Y:S01]  /*49f0*/  LDC.64 R154, c[0x0][0x888] ;  /* 0x00022200ff9a7b82 */ /* 0x000e620000000a00 */
[----:B---3--:R-:W-:-:S07]  /*4a00*/  IMAD.IADD R79, R0, 0x1, R79 ;  /* 0x00000001004f7824 */ /* 0x008fce00078e024f */
[----:B------:R-:W3:Y:S08]  /*4a10*/  LDC.64 R68, c[0x0][0xb28] ;  /* 0x0002ca00ff447b82 */ /* 0x000ef00000000a00 */
[----:B------:R-:W1:Y:S08]  /*4a20*/  LDC.64 R156, c[0x0][0x890] ;  /* 0x00022400ff9c7b82 */ /* 0x000e700000000a00 */
[----:B------:R-:W1:Y:S08]  /*4a30*/  LDC.64 R152, c[0x0][0x8b0] ;  /* 0x00022c00ff987b82 */ /* 0x000e700000000a00 */
[----:B------:R-:W1:Y:S08]  /*4a40*/  LDC.64 R146, c[0x0][0x8a8] ;  /* 0x00022a00ff927b82 */ /* 0x000e700000000a00 */
[----:B--2-4-:R-:W1:Y:S02]  /*4a50*/  LDC R170, c[0x0][0x374] ;  /* 0x0000dd00ffaa7b82 */ /* 0x014e640000000800 */
.L_x_94:
[----:B------:R-:W-:Y:S02]  /*4a60*/  LEA R0, R188, UR43, 0x3 ;  /* 0x0000002bbc007c11 */ /* 0x000fe4000f8e18ff */
[----:B------:R-:W-:Y:S02]  /*4a70*/  SHF.L.U32 R3, R184, 0x1f, RZ ;  /* 0x0000001fb8037819 */ /* 0x000fe400000006ff */
[----:B------:R-:W-:Y:S02]  /*4a80*/  LEA R16, R188, UR43, 0x4 ;  /* 0x0000002bbc107c11 */ /* 0x000fe4000f8e20ff */
[----:B--2---:R-:W2:Y:S02]  /*4a90*/  SYNCS.PHASECHK.TRANS64.TRYWAIT P0, [R0+URZ+0x60], R3 ;  /* 0x00006003000075a7 */ /* 0x004ea400080011ff */
[----:B-12---:R-:W-:Y:S05]  /*4aa0*/  @!P0 BRA `(.L_x_77) ;  /* 0x00000028009c8947 */ /* 0x006fea0003800000 */
.L_x_126:
[----:B------:R-:W4:Y:S01]  /*4ab0*/  LDC.64 R12, c[0x0][0xb10] ;  /* 0x0002c400ff0c7b82 */ /* 0x000f220000000a00 */
[----:B------:R-:W3:Y:S01]  /*4ac0*/  LDS.128 R16, [R16+0xf0] ;  /* 0x0000f00010107984 */ /* 0x000ee20000000c00 */
[----:B-1----:R-:W-:Y:S01]  /*4ad0*/  ISETP.NE.AND P1, PT, R73, 0x1, PT ;  /* 0x000000014900780c */ /* 0x002fe20003f25270 */
[----:B--2---:R-:W-:Y:S01]  /*4ae0*/  VIADD R0, R0, 0x70 ;  /* 0x0000007000007836 */ /* 0x004fe20000000000 */
[----:B------:R-:W-:Y:S04]  /*4af0*/  ISETP.GE.AND P0, PT, R72, 0x1, PT ;  /* 0x000000014800780c */ /* 0x000fe80003f06270 */
[----:B------:R-:W1:Y:S01]  /*4b00*/  LDC.64 R10, c[0x0][0xb18] ;  /* 0x0002c600ff0a7b82 */ /* 0x000e620000000a00 */
[----:B------:R-:W-:Y:S01]  /*4b10*/  PRMT R0, RZ, 0x654, R0 ;  /* 0x00000654ff007816 */ /* 0x000fe20000000000 */
[----:B------:R-:W-:Y:S01]  /*4b20*/  @!PT LDS RZ, [RZ] ;  /* 0x00000000fffff984 */ /* 0x000fe20000000800 */
[----:B------:R-:W-:Y:S01]  /*4b30*/  @!PT LDS RZ, [RZ] ;  /* 0x00000000fffff984 */ /* 0x000fe20000000800 */
[----:B------:R-:W-:Y:S01]  /*4b40*/  @!PT LDS RZ, [RZ] ;  /* 0x00000000fffff984 */ /* 0x000fe20000000800 */
[----:B------:R-:W-:Y:S01]  /*4b50*/  @!PT LDS RZ, [RZ] ;  /* 0x00000000fffff984 */ /* 0x000fe20000000800 */
[----:B------:R2:W-:Y:S06]  /*4b60*/  MEMBAR.ALL.CTA ;  /* 0x0000000000007992 */ /* 0x0005ec0000008000 */
[----:B--2---:R-:W2:Y:S01]  /*4b70*/  FENCE.VIEW.ASYNC.S ;  /* 0x00000000000073c6 */ /* 0x004ea20000000000 */
[----:B------:R-:W1:Y:S08]  /*4b80*/  @!P1 LDC R14, c[0x0][0xb20] ;  /* 0x0002c800ff0e9b82 */ /* 0x000e700000000800 */
[----:B------:R-:W1:Y:S01]  /*4b90*/  @!P1 LDC R9, c[0x0][0xb0c] ;  /* 0x0002c300ff099b82 */ /* 0x000e620000000800 */
[----:B--2---:R2:W-:Y:S01]  /*4ba0*/  SYNCS.ARRIVE.TRANS64.RED.A1T0 RZ, [R0+URZ], RZ ;  /* 0x000000ff00ff79a7 */ /* 0x0045e200081004ff */
[----:B---3--:R-:W-:Y:S04]  /*4bb0*/  LOP3.LUT P4, RZ, R18, 0x1, RZ, 0xc0, !PT ;  /* 0x0000000112ff7812 */ /* 0x008fe8000788c0ff */
[----:B------:R-:W-:Y:S09]  /*4bc0*/  P2R R187, PR, RZ, 0x10 ;  /* 0x00000010ffbb7803 */ /* 0x000ff20000000000 */
[----:B------:R-:W-:Y:S02]  /*4bd0*/  @P4 MOV R77, R16 ;  /* 0x00000010004d4202 */ /* 0x000fe40000000f00 */
[----:B------:R-:W-:Y:S01]  /*4be0*/  @P4 LOP3.LUT R75, R17, 0xffff, RZ, 0xc0, !PT ;  /* 0x0000ffff114b4812 */ /* 0x000fe200078ec0ff */
[----:B--2-4-:R-:W-:Y:S06]  /*4bf0*/  @!P0 BRA `(.L_x_78) ;  /* 0x0000000000a48947 */ /* 0x014fec0003800000 */
[----:B------:R-:W-:Y:S01]  /*4c00*/  IMAD.HI.U32 R22, R170, R71, RZ ;  /* 0x00000047aa167227 */ /* 0x000fe200078e00ff */
[----:B------:R-:W-:Y:S02]  /*4c10*/  ISETP.NE.AND P0, PT, R70, 0x1, PT ;  /* 0x000000014600780c */ /* 0x000fe40003f05270 */
[----:B------:R-:W-:Y:S01]  /*4c20*/  ISETP.NE.AND P2, PT, R72, 0x1, PT ;  /* 0x000000014800780c */ /* 0x000fe20003f45270 */
[-C--:B------:R-:W-:Y:S01]  /*4c30*/  IMAD.HI.U32 R20, R171, R158.reuse, RZ ;  /* 0x0000009eab147227 */ /* 0x080fe200078e00ff */
[----:B------:R-:W-:Y:S02]  /*4c40*/  SHF.R.U32.HI R21, RZ, R169, R22 ;  /* 0x000000a9ff157219 */ /* 0x000fe40000011616 */
[----:B------:R-:W-:Y:S01]  /*4c50*/  ISETP.NE.AND P3, PT, R74, 0x1, PT ;  /* 0x000000014a00780c */ /* 0x000fe20003f65270 */
[----:B------:R-:W-:Y:S01]  /*4c60*/  IMAD.HI.U32 R26, R75, R71, RZ ;  /* 0x000000474b1a7227 */ /* 0x000fe200078e00ff */
[----:B------:R-:W-:Y:S02]  /*4c70*/  SHF.R.U32.HI R20, RZ, R159, R20 ;  /* 0x0000009fff147219 */ /* 0x000fe40000011614 */
[----:B------:R-:W-:Y:S01]  /*4c80*/  SEL R3, R170, R21, !P0 ;  /* 0x00000015aa037207 */ /* 0x000fe20004000000 */
[----:B------:R-:W-:Y:S01]  /*4c90*/  IMAD.HI.U32 R24, R77, R158, RZ ;  /* 0x0000009e4d187227 */ /* 0x000fe200078e00ff */
[----:B------:R-:W-:Y:S03]  /*4ca0*/  SEL R7, R171, R20, !P3 ;  /* 0x00000014ab077207 */ /* 0x000fe60005800000 */
[-C--:B------:R-:W-:Y:S01]  /*4cb0*/  IMAD.HI.U32 R20, R3, R68.reuse, RZ ;  /* 0x0000004403147227 */ /* 0x080fe200078e00ff */
[----:B------:R-:W-:Y:S03]  /*4cc0*/  SHF.R.U32.HI R24, RZ, R159, R24 ;  /* 0x0000009fff187219 */ /* 0x000fe60000011618 */
[----:B------:R-:W-:Y:S01]  /*4cd0*/  IMAD.HI.U32 R22, R7, R68, RZ ;  /* 0x0000004407167227 */ /* 0x000fe200078e00ff */
[----:B------:R-:W-:Y:S02]  /*4ce0*/  @P2 SHF.R.U32.HI R3, RZ, R69, R20 ;  /* 0x00000045ff032219 */ /* 0x000fe40000011614 */
[----:B------:R-:W-:Y:S02]  /*4cf0*/  SHF.R.U32.HI R20, RZ, R169, R26 ;  /* 0x000000a9ff147219 */ /* 0x000fe4000001161a */
[----:B------:R-:W-:Y:S01]  /*4d00*/  @P2 SHF.R.U32.HI R7, RZ, R69, R22 ;  /* 0x00000045ff072219 */ /* 0x000fe20000011616 */
[C---:B------:R-:W-:Y:S01]  /*4d10*/  IMAD R2, R72.reuse, R3, RZ ;  /* 0x0000000348027224 */ /* 0x040fe200078e02ff */
[----:B------:R-:W-:Y:S02]  /*4d20*/  SEL R5, R75, R20, !P0 ;  /* 0x000000144b057207 */ /* 0x000fe40004000000 */
[----:B------:R-:W-:Y:S01]  /*4d30*/  SEL R3, R77, R24, !P3 ;  /* 0x000000184d037207 */ /* 0x000fe20005800000 */
[----:B------:R-:W-:Y:S01]  /*4d40*/  IMAD R4, R72, R7, RZ ;  /* 0x0000000748047224 */ /* 0x000fe200078e02ff */
[C---:B------:R-:W-:Y:S01]  /*4d50*/  ISETP.GE.AND P0, PT, R5.reuse, R2, PT ;  /* 0x000000020500720c */ /* 0x040fe20003f06270 */
[----:B------:R-:W-:Y:S03]  /*4d60*/  IMAD.HI.U32 R6, R5, R68, RZ ;  /* 0x0000004405067227 */ /* 0x000fe600078e00ff */
[----:B------:R-:W-:Y:S01]  /*4d70*/  ISETP.GE.OR P0, PT, R3, R4, P0 ;  /* 0x000000040300720c */ /* 0x000fe20000706670 */
[----:B------:R-:W-:Y:S01]  /*4d80*/  IMAD.MOV R4, RZ, RZ, -R3 ;  /* 0x000000ffff047224 */ /* 0x000fe200078e0a03 */
[-C--:B------:R-:W-:Y:S03]  /*4d90*/  SHF.R.U32.HI R6, RZ, R69.reuse, R6 ;  /* 0x00000045ff067219 */ /* 0x080fe60000011606 */
[----:B------:R-:W-:Y:S01]  /*4da0*/  IMAD R77, R74, R4, R77 ;  /* 0x000000044a4d7224 */ /* 0x000fe200078e024d */
[----:B------:R-:W-:Y:S05]  /*4db0*/  SEL R15, R5, R6, !P2 ;  /* 0x00000006050f7207 */ /* 0x000fea0005000000 */
[----:B------:R-:W-:Y:S02]  /*4dc0*/  IMAD.MOV R6, RZ, RZ, -R15 ;  /* 0x000000ffff067224 */ /* 0x000fe400078e0a0f */
[C---:B------:R-:W-:Y:S04]  /*4dd0*/  @!P0 IMAD.HI.U32 R2, R3.reuse, R68, RZ ;  /* 0x0000004403028227 */ /* 0x040fe800078e00ff */
[----:B------:R-:W-:Y:S01]  /*4de0*/  IMAD R6, R72, R6, R5 ;  /* 0x0000000648067224 */ /* 0x000fe200078e0205 */
[----:B------:R-:W-:Y:S04]  /*4df0*/  @!P0 SHF.R.U32.HI R2, RZ, R69, R2 ;  /* 0x00000045ff028219 */ /* 0x000fe80000011602 */
[----:B------:R-:W-:Y:S02]  /*4e00*/  @!P0 SEL R0, R3, R2, !P2 ;  /* 0x0000000203008207 */ /* 0x000fe40005000000 */
[----:B------:R-:W-:Y:S02]  /*4e10*/  IADD3 R2, PT, PT, -R5, RZ, RZ ;  /* 0x000000ff05027210 */ /* 0x000fe40007ffe1ff */
[----:B------:R-:W-:Y:S01]  /*4e20*/  @!P0 IADD3 R8, PT, PT, R15, -R0, RZ ;  /* 0x800000000f088210 */ /* 0x000fe20007ffe0ff */
[----:B------:R-:W-:Y:S02]  /*4e30*/  @!P0 IMAD R0, R7, R6, R0 ;  /* 0x0000000607008224 */ /* 0x000fe400078e0200 */
[----:B------:R-:W-:Y:S02]  /*4e40*/  IMAD R75, R70, R2, R75 ;  /* 0x00000002464b7224 */ /* 0x000fe400078e024b */
[----:B------:R-:W-:Y:S02]  /*4e50*/  @!P0 IMAD R5, R8, R72, R3 ;  /* 0x0000004808058224 */ /* 0x000fe400078e0203 */
[----:B------:R-:W-:Y:S04]  /*4e60*/  @!P0 IMAD.MOV.U32 R3, RZ, RZ, R0 ;  /* 0x000000ffff038224 */ /* 0x000fe800078e0000 */
[----:B------:R-:W-:Y:S02]  /*4e70*/  IMAD R77, R3, R74, R77 ;  /* 0x0000004a034d7224 */ /* 0x000fe400078e024d */
[----:B------:R-:W-:Y:S07]  /*4e80*/  IMAD R75, R5, R70, R75 ;  /* 0x00000046054b7224 */ /* 0x000fee00078e024b */
.L_x_78:
[----:B------:R-:W-:Y:S01]  /*4e90*/  @!P1 IMAD.HI.U32 R0, R77, R12, RZ ;  /* 0x0000000c4d009227 */ /* 0x000fe200078e00ff */
[----:B-1----:R-:W-:Y:S01]  /*4ea0*/  @!P1 ISETP.NE.AND P0, PT, R10, 0x1, PT ;  /* 0x000000010a00980c */ /* 0x002fe20003f05270 */
[----:B------:R-:W-:Y:S01]  /*4eb0*/  ULOP3.LUT UP0, URZ, UR42, 0x1b0, URZ, 0xc0, !UPT ;  /* 0x000001b02aff7892 */ /* 0x000fe2000f80c0ff */
[----:B------:R-:W-:Y:S01]  /*4ec0*/  @!P1 ISETP.NE.AND P2, PT, R9, 0x1, PT ;  /* 0x000000010900980c */ /* 0x000fe20003f45270 */
[----:B------:R-:W-:Y:S01]  /*4ed0*/  @!P1 IMAD.HI.U32 R3, R75, R11, RZ ;  /* 0x0000000b4b039227 */ /* 0x000fe200078e00ff */
[----:B------:R-:W-:Y:S02]  /*4ee0*/  @!P1 SHF.R.U32.HI R0, RZ, R13, R0 ;  /* 0x0000000dff009219 */ /* 0x000fe40000011600 */
[----:B------:R-:W-:Y:S01]  /*4ef0*/  @P4 SHF.R.U32.HI R182, RZ, 0x10, R17 ;  /* 0x00000010ffb64819 */ /* 0x000fe20000011611 */
[----:B------:R-:W-:Y:S01]  /*4f00*/  VIADD R188, R188, 0x1 ;  /* 0x00000001bcbc7836 */ /* 0x000fe20000000000 */
[----:B------:R-:W-:Y:S02]  /*4f10*/  @!P1 SHF.R.U32.HI R2, RZ, R14, R3 ;  /* 0x0000000eff029219 */ /* 0x000fe40000011603 */
[----:B------:R-:W-:Y:S02]  /*4f20*/  @!P1 SEL R3, R77, R0, !P2 ;  /* 0x000000004d039207 */ /* 0x000fe40005000000 */
[----:B------:R-:W-:Y:S05]  /*4f30*/  @!P1 SEL R2, R75, R2, !P0 ;  /* 0x000000024b029207 */ /* 0x000fea0004000000 */
[----:B------:R-:W-:Y:S02]  /*4f40*/  @!P1 IMAD.IADD R0, R2, 0x1, -R3 ;  /* 0x0000000102009824 */ /* 0x000fe400078e0a03 */
[----:B------:R-:W-:Y:S02]  /*4f50*/  @!P1 IMAD.IADD R2, R3, 0x1, -R2 ;  /* 0x0000000103029824 */ /* 0x000fe400078e0a02 */
[----:B------:R-:W-:Y:S02]  /*4f60*/  @!P1 IMAD R77, R0, R9, R77 ;  /* 0x00000009004d9224 */ /* 0x000fe400078e024d */
[----:B------:R-:W-:Y:S01]  /*4f70*/  @!P1 IMAD R75, R2, R10, R75 ;  /* 0x0000000a024b9224 */ /* 0x000fe200078e024b */
[----:B------:R-:W-:Y:S06]  /*4f80*/  BRA.U !UP0, `(.L_x_79) ;  /* 0x0000000108407547 */ /* 0x000fec000b800000 */
[----:B------:R-:W1:Y:S01]  /*4f90*/  LDCU.64 UR8, c[0x4][0x80] ;  /* 0x01001000ff0877ac */ /* 0x000e620008000a00 */
[----:B------:R-:W-:Y:S01]  /*4fa0*/  MOV R3, 0x0 ;  /* 0x0000000000037802 */ /* 0x000fe20000000f00 */
[----:B------:R-:W-:Y:S02]  /*4fb0*/  HFMA2 R12, -RZ, RZ, 0, 5.9604644775390625e-08 ;  /* 0x00000001ff0c7431 */ /* 0x000fe400000001ff */
[----:B------:R-:W-:Y:S02]  /*4fc0*/  IMAD.MOV.U32 R8, RZ, RZ, 0x70 ;  /* 0x00000070ff087424 */ /* 0x000fe400078e00ff */
[----:B------:R-:W-:Y:S01]  /*4fd0*/  IMAD.MOV.U32 R13, RZ, RZ, RZ ;  /* 0x000000ffff0d7224 */ /* 0x000fe200078e00ff */
[----:B------:R-:W2:Y:S01]  /*4fe0*/  LDCU.64 UR6, c[0x4][0x88] ;  /* 0x01001100ff0677ac */ /* 0x000ea20008000a00 */
[----:B------:R-:W3:Y:S01]  /*4ff0*/  LDC.64 R2, c[0x4][R3] ;  /* 0x0100000003027b82 */ /* 0x000ee20000000a00 */
[----:B------:R-:W4:Y:S01]  /*5000*/  LDCU.64 UR4, c[0x4][0x8] ;  /* 0x01000100ff0477ac */ /* 0x000f220008000a00 */
[----:B-1----:R-:W-:Y:S01]  /*5010*/  MOV R5, UR9 ;  /* 0x0000000900057c02 */ /* 0x002fe20008000f00 */
[----:B------:R-:W-:Y:S01]  /*5020*/  IMAD.U32 R4, RZ, RZ, UR8 ;  /* 0x00000008ff047e24 */ /* 0x000fe2000f8e00ff */
[----:B--2---:R-:W-:Y:S01]  /*5030*/  MOV R7, UR7 ;  /* 0x0000000700077c02 */ /* 0x004fe20008000f00 */
[----:B------:R-:W-:Y:S01]  /*5040*/  IMAD.U32 R6, RZ, RZ, UR6 ;  /* 0x00000006ff067e24 */ /* 0x000fe2000f8e00ff */
[----:B----4-:R-:W-:Y:S01]  /*5050*/  MOV R11, UR5 ;  /* 0x00000005000b7c02 */ /* 0x010fe20008000f00 */
[----:B------:R-:W-:Y:S02]  /*5060*/  IMAD.U32 R10, RZ, RZ, UR4 ;  /* 0x00000004ff0a7e24 */ /* 0x000fe4000f8e00ff */
[----:B------:R-:W-:Y:S07]  /*5070*/  LEPC R20, `(.L_x_79) ;  /* 0x000000001014794e */ /* 0x000fee0000000000 */
[----:B---3-5:R-:W-:Y:S05]  /*5080*/  CALL.ABS.NOINC R2 ;  /* 0x0000000002007343 */ /* 0x028fea0003c00000 */
.L_x_79:
[----:B------:R-:W-:Y:S01]  /*5090*/  LOP3.LUT P0, RZ, R186, 0x1b0, RZ, 0xc0, !PT ;  /* 0x000001b0baff7812 */ /* 0x000fe2000780c0ff */
[----:B------:R-:W-:Y:S11]  /*50a0*/  BSSY.RECONVERGENT B6, `(.L_x_80) ;  /* 0x0000013000067945 */ /* 0x000ff60003800200 */
[----:B------:R-:W-:Y:S01]  /*50b0*/  @!UPT UIADD3 URZ, UPT, UPT, URZ, URZ, URZ ;  /* 0x000000fffffff290 */ /* 0x000fe2000fffe0ff */
[----:B------:R-:W-:Y:S05]  /*50c0*/  @!P0 BRA `(.L_x_81) ;  /* 0x0000000000408947 */ /* 0x000fea0003800000 */
        /* <DEDUP_REMOVED lines=16> */
.L_x_81:
[----:B------:R-:W-:Y:S05]  /*51d0*/  BSYNC.RECONVERGENT B6 ;  /* 0x0000000000067941 */ /* 0x000fea0003800200 */
.L_x_80:
[----:B------:R-:W-:Y:S01]  /*51e0*/  ISETP.NE.U32.AND P3, PT, R156, RZ, PT ;  /* 0x000000ff9c00720c */ /* 0x000fe20003f65070 */
[----:B------:R-:W-:Y:S01]  /*51f0*/  UISETP.NE.AND UP1, UPT, UR44, URZ, UPT ;  /* 0x000000ff2c00728c */ /* 0x000fe2000bf25270 */
[----:B------:R-:W-:Y:S02]  /*5200*/  ISETP.NE.U32.AND P4, PT, R152, RZ, PT ;  /* 0x000000ff9800720c */ /* 0x000fe40003f85070 */
[----:B------:R-:W-:Y:S02]  /*5210*/  ISETP.NE.AND.EX P3, PT, R157, RZ, PT, P3 ;  /* 0x000000ff9d00720c */ /* 0x000fe40003f65330 */
[----:B------:R-:W-:Y:S02]  /*5220*/  PLOP3.LUT P1, PT, PT, PT, PT, 0x8, 0x80 ;  /* 0x000000000080781c */ /* 0x000fe40003f2e170 */
[----:B------:R-:W-:Y:S02]  /*5230*/  PLOP3.LUT P0, PT, PT, PT, UP1, 0x80, 0x8 ;  /* 0x000000000008781c */ /* 0x000fe40003f0f018 */
[----:B------:R-:W-:Y:S02]  /*5240*/  ISETP.NE.AND.EX P4, PT, R153, RZ, PT, P4 ;  /* 0x000000ff9900720c */ /* 0x000fe40003f85340 */
[----:B------:R-:W1:Y:S09]  /*5250*/  @UP1 LDCU.64 UR4, c[0x0][0x888] ;  /* 0x00011100ff0417ac */ /* 0x000e720008000a00 */
[----:B------:R-:W-:Y:S01]  /*5260*/  @P0 PLOP3.LUT P1, PT, P3, PT, PT, 0x80, 0x8 ;  /* 0x000000000008081c */ /* 0x000fe20001f2f070 */
[----:B-1----:R-:W-:Y:S04]  /*5270*/  @UP1 UISETP.NE.U32.AND UP0, UPT, UR4, URZ, UPT ;  /* 0x000000ff0400128c */ /* 0x002fe8000bf05070 */
[----:B------:R-:W-:Y:S04]  /*5280*/  @UP1 UISETP.NE.AND.EX UP0, UPT, UR5, URZ, UPT, UP0 ;  /* 0x000000ff0500128c */ /* 0x000fe8000bf05300 */
[----:B------:R-:W-:Y:S01]  /*5290*/  @UP1 USEL UR4, URZ, 0xffffffff, UP0 ;  /* 0xffffffffff041887 */ /* 0x000fe20008000000 */
[----:B------:R-:W-:Y:S11]  /*52a0*/  @!P3 BRA `(.L_x_82) ;  /* 0x00000000002cb947 */ /* 0x000ff60003800000 */
[----:B------:R-:W-:Y:S01]  /*52b0*/  ISETP.NE.U32.AND P2, PT, R154, RZ, PT ;  /* 0x000000ff9a00720c */ /* 0x000fe20003f45070 */
[----:B------:R-:W-:Y:S03]  /*52c0*/  IMAD.MOV.U32 R168, RZ, RZ, 0x1 ;  /* 0x00000001ffa87424 */ /* 0x000fe600078e00ff */
[----:B------:R-:W-:Y:S11]  /*52d0*/  ISETP.NE.AND.EX P2, PT, R155, RZ, PT, P2 ;  /* 0x000000ff9b00720c */ /* 0x000ff60003f45320 */
[----:B------:R-:W-:Y:S02]  /*52e0*/  @!UPT UIADD3 URZ, UPT, UPT, URZ, URZ, URZ ;  /* 0x000000fffffff290 */ /* 0x000fe4000fffe0ff */
[----:B------:R-:W1:Y:S01]  /*52f0*/  @P2 LDC.64 R2, c[0x0][0x888] ;  /* 0x00022200ff022b82 */ /* 0x000e620000000a00 */
[----:B------:R-:W-:Y:S04]  /*5300*/  @P2 IMAD R0, R156, UR36, RZ ;  /* 0x000000249c002c24 */ /* 0x000fe8000f8e02ff */
[----:B-1----:R-:W-:Y:S04]  /*5310*/  @P2 IMAD.WIDE R2, R0, 0x4, R2 ;  /* 0x0000000400022825 */ /* 0x002fe800078e0202 */
[----:B------:R-:W-:Y:S01]  /*5320*/  HFMA2 R0, -RZ, RZ, 0, 5.9604644775390625e-08 ;  /* 0x00000001ff007431 */ /* 0x000fe200000001ff */
[----:B-----5:R1:W5:Y:S04]  /*5330*/  @P2 LDG.E R80, desc[UR40][R2.64] ;  /* 0x0000002802502981 */ /* 0x020368000c1e1900 */
[----:B------:R-:W-:Y:S01]  /*5340*/  @!P2 PRMT R168, R0, 0x7610, R168 ;  /* 0x0000761000a8a816 */ /* 0x000fe200000000a8 */
[----:B-1----:R-:W2:Y:S06]  /*5350*/  @!P2 LDC R80, c[0x0][0x880] ;  /* 0x00022000ff50ab82 */ /* 0x002eac0000000800 */
.L_x_82:
[----:B------:R-:W-:Y:S05]  /*5360*/  @!P4 BRA `(.L_x_83) ;  /* 0x000000000020c947 */ /* 0x000fea0003800000 */
[----:B------:R-:W-:Y:S04]  /*5370*/  ISETP.NE.U32.AND P2, PT, R146, RZ, PT ;  /* 0x000000ff9200720c */ /* 0x000fe80003f45070 */
[----:B------:R-:W-:Y:S11]  /*5380*/  ISETP.NE.AND.EX P2, PT, R147, RZ, PT, P2 ;  /* 0x000000ff9300720c */ /* 0x000ff60003f45320 */
[----:B------:R-:W-:Y:S02]  /*5390*/  @!UPT UIADD3 URZ, UPT, UPT, URZ, URZ, URZ ;  /* 0x000000fffffff290 */ /* 0x000fe4000fffe0ff */
[----:B------:R-:W1:Y:S01]  /*53a0*/  @P2 LDC.64 R2, c[0x0][0x8a8] ;  /* 0x00022a00ff022b82 */ /* 0x000e620000000a00 */
[----:B------:R-:W-:Y:S04]  /*53b0*/  @P2 IMAD R0, R152, UR36, RZ ;  /* 0x0000002498002c24 */ /* 0x000fe8000f8e02ff */
[----:B-1----:R-:W-:Y:S05]  /*53c0*/  @P2 IMAD.WIDE R2, R0, 0x4, R2 ;  /* 0x0000000400022825 */ /* 0x002fea00078e0202 */
[----:B-----5:R1:W5:Y:S02]  /*53d0*/  @P2 LDG.E R78, desc[UR40][R2.64] ;  /* 0x00000028024e2981 */ /* 0x020364000c1e1900 */
[----:B-1----:R-:W3:Y:S02]  /*53e0*/  @!P2 LDC R78, c[0x0][0x8a0] ;  /* 0x00022800ff4eab82 */ /* 0x002ee40000000800 */
.L_x_83:
[----:B--2--5:R-:W-:Y:S01]  /*53f0*/  @P0 ISETP.NE.AND P4, PT, R80, RZ, PT ;  /* 0x000000ff5000020c */ /* 0x024fe20003f85270 */
[----:B------:R-:W-:Y:S01]  /*5400*/  IMAD.U32 R0, RZ, RZ, UR4 ;  /* 0x00000004ff007e24 */ /* 0x000fe2000f8e00ff */
[----:B------:R-:W-:Y:S01]  /*5410*/  @P0 LOP3.LUT P2, RZ, R168, 0xff, RZ, 0xc0, !PT ;  /* 0x000000ffa8ff0812 */ /* 0x000fe2000784c0ff */
[----:B------:R-:W-:Y:S01]  /*5420*/  BSSY B1, `(.L_x_84) ;  /* 0x000003d000017945 */ /* 0x000fe20003800000 */
[----:B------:R-:W-:Y:S01]  /*5430*/  @P0 SEL R3, RZ, 0xffffffff, P4 ;  /* 0xffffffffff030807 */ /* 0x000fe20002000000 */
[C---:B------:R-:W-:Y:S01]  /*5440*/  IMAD R64, R76.reuse, 0x40, R79 ;  /* 0x000000404c407824 */ /* 0x040fe200078e024f */
[----:B------:R-:W-:Y:S02]  /*5450*/  LEA R148, R76, UR43, 0x3 ;  /* 0x0000002b4c947c11 */ /* 0x000fe4000f8e18ff */
[----:B------:R-:W-:Y:S02]  /*5460*/  CS2R R102, SRZ ;  /* 0x0000000000667805 */ /* 0x000fe4000001ff00 */
[----:B------:R-:W-:Y:S02]  /*5470*/  @P1 SEL R3, R0, R3, !P2 ;  /* 0x0000000300031207 */ /* 0x000fe40005000000 */
[----:B------:R-:W-:Y:S02]  /*5480*/  CS2R R100, SRZ ;  /* 0x0000000000647805 */ /* 0x000fe4000001ff00 */
[----:B------:R-:W-:Y:S02]  /*5490*/  SHF.L.U32 R5, R185, 0x1f, RZ ;  /* 0x0000001fb9057819 */ /* 0x000fe400000006ff */
[----:B------:R-:W-:Y:S02]  /*54a0*/  CS2R R98, SRZ ;  /* 0x0000000000627805 */ /* 0x000fe4000001ff00 */
[----:B------:R-:W-:Y:S02]  /*54b0*/  @P0 LOP3.LUT R3, R3, 0x1, RZ, 0xc0, !PT ;  /* 0x0000000103030812 */ /* 0x000fe400078ec0ff */
[----:B------:R-:W-:Y:S02]  /*54c0*/  CS2R R96, SRZ ;  /* 0x0000000000607805 */ /* 0x000fe4000001ff00 */
[----:B------:R-:W-:Y:S02]  /*54d0*/  PLOP3.LUT P5, PT, PT, PT, PT, 0x8, 0x80 ;  /* 0x000000000080781c */ /* 0x000fe40003fae170 */
[----:B------:R-:W-:Y:S02]  /*54e0*/  CS2R R94, SRZ ;  /* 0x00000000005e7805 */ /* 0x000fe4000001ff00 */
[----:B------:R-:W-:Y:S02]  /*54f0*/  ISETP.NE.U32.OR P1, PT, R3, 0x1, !P0 ;  /* 0x000000010300780c */ /* 0x000fe40004725470 */
[----:B------:R-:W-:Y:S02]  /*5500*/  CS2R R92, SRZ ;  /* 0x00000000005c7805 */ /* 0x000fe4000001ff00 */
[----:B------:R-:W-:Y:S02]  /*5510*/  CS2R R90, SRZ ;  /* 0x00000000005a7805 */ /* 0x000fe4000001ff00 */
[----:B------:R-:W-:Y:S07]  /*5520*/  CS2R R88, SRZ ;  /* 0x0000000000587805 */ /* 0x000fee000001ff00 */
[----:B------:R-:W-:Y:S04]  /*5530*/  @P1 SHF.L.U32 R2, R183, 0x1f, RZ ;  /* 0x0000001fb7021819 */ /* 0x000fe800000006ff */
[----:B------:R-:W1:Y:S01]  /*5540*/  @P1 SYNCS.PHASECHK.TRANS64.TRYWAIT P0, [UR43+0x40], R2 ;  /* 0x00004002ff0015a7 */ /* 0x000e62000800112b */
[----:B------:R2:W4:Y:S01]  /*5550*/  SYNCS.PHASECHK.TRANS64.TRYWAIT P4, [R148+URZ+0x80], R5 ;  /* 0x00008005940075a7 */ /* 0x00052200080811ff */
[----:B-1----:R-:W-:Y:S01]  /*5560*/  @P1 PLOP3.LUT P5, PT, P0, PT, PT, 0x8, 0x80 ;  /* 0x000000000080181c */ /* 0x002fe200007ae170 */
[----:B------:R-:W-:Y:S01]  /*5570*/  @!UPT UIADD3 URZ, UPT, UPT, URZ, URZ, URZ ;  /* 0x000000fffffff290 */ /* 0x000fe2000fffe0ff */
[----:B--2-4-:R-:W-:Y:S11]  /*5580*/  @!P1 BRA `(.L_x_85) ;  /* 0x0000000000989947 */ /* 0x014ff60003800000 */
[----:B------:R-:W-:Y:S01]  /*5590*/  ISETP.NE.U32.AND P0, PT, RZ, UR38, PT ;  /* 0x00000026ff007c0c */ /* 0x000fe2000bf05070 */
[----:B------:R-:W-:Y:S01]  /*55a0*/  BSSY B0, `(.L_x_86) ;  /* 0x0000016000007945 */ /* 0x000fe20003800000 */
[----:B------:R-:W-:Y:S02]  /*55b0*/  ISETP.NE.AND P2, PT, R80, RZ, PT ;  /* 0x000000ff5000720c */ /* 0x000fe40003f45270 */
[----:B------:R-:W-:Y:S02]  /*55c0*/  CS2R R90, SRZ ;  /* 0x00000000005a7805 */ /* 0x000fe4000001ff00 */
[----:B------:R-:W-:Y:S02]  /*55d0*/  ISETP.NE.AND.EX P0, PT, RZ, UR39, PT, P0 ;  /* 0x00000027ff007c0c */ /* 0x000fe4000bf05300 */
[----:B------:R-:W-:Y:S02]  /*55e0*/  CS2R R88, SRZ ;  /* 0x0000000000587805 */ /* 0x000fe4000001ff00 */
[----:B------:R-:W-:Y:S02]  /*55f0*/  LOP3.LUT P1, RZ, R168, 0xff, RZ, 0xc0, !PT ;  /* 0x000000ffa8ff7812 */ /* 0x000fe4000782c0ff */
[----:B------:R-:W-:Y:S02]  /*5600*/  CS2R R94, SRZ ;  /* 0x00000000005e7805 */ /* 0x000fe4000001ff00 */
[----:B------:R-:W-:Y:S02]  /*5610*/  SEL R0, RZ, 0xffffffff, P2 ;  /* 0xffffffffff007807 */ /* 0x000fe40001000000 */
[----:B------:R-:W-:Y:S02]  /*5620*/  CS2R R92, SRZ ;  /* 0x00000000005c7805 */ /* 0x000fe4000001ff00 */
[----:B------:R-:W-:Y:S02]  /*5630*/  SEL R3, RZ, 0xffffffff, P0 ;  /* 0xffffffffff037807 */ /* 0x000fe40000000000 */
[----:B------:R-:W-:Y:S02]  /*5640*/  CS2R R98, SRZ ;  /* 0x0000000000627805 */ /* 0x000fe4000001ff00 */
[----:B------:R-:W-:Y:S02]  /*5650*/  CS2R R96, SRZ ;  /* 0x0000000000607805 */ /* 0x000fe4000001ff00 */
[----:B------:R-:W-:Y:S02]  /*5660*/  CS2R R102, SRZ ;  /* 0x0000000000667805 */ /* 0x000fe4000001ff00 */
[----:B------:R-:W-:Y:S02]  /*5670*/  @P3 SEL R0, R3, R0, !P1 ;  /* 0x0000000003003207 */ /* 0x000fe40004800000 */
[----:B------:R-:W-:Y:S02]  /*5680*/  CS2R R100, SRZ ;  /* 0x0000000000647805 */ /* 0x000fe4000001ff00 */
[----:B------:R-:W-:Y:S04]  /*5690*/  LOP3.LUT R0, R0, 0x1, RZ, 0xc0, !PT ;  /* 0x0000000100007812 */ /* 0x000fe800078ec0ff */
[----:B------:R-:W-:Y:S01]  /*56a0*/  ISETP.NE.U32.AND P0, PT, R0, 0x1, PT ;  /* 0x000000010000780c */ /* 0x000fe20003f05070 */
[----:B------:R-:W-:Y:S01]  /*56b0*/  @!UPT UIADD3 URZ, UPT, UPT, URZ, URZ, URZ ;  /* 0x000000fffffff290 */ /* 0x000fe2000fffe0ff */
[----:B------:R-:W-:Y:S11]  /*56c0*/  @!P5 BRA `(.L_x_87) ;  /* 0x00000000000cd947 */ /* 0x000ff60003800000 */
[----:B------:R-:W-:Y:S04]  /*56d0*/  SHF.L.U32 R3, R183, 0x1f, RZ ;  /* 0x0000001fb7037819 */ /* 0x000fe800000006ff */
[----:B------:R-:W1:Y:S02]  /*56e0*/  SYNCS.PHASECHK.TRANS64.TRYWAIT P1, [UR43+0x40], R3 ;  /* 0x00004003ff0075a7 */ /* 0x000e64000802112b */
[----:B-1----:R-:W-:Y:S05]  /*56f0*/  @!P1 BRA `(.L_x_88) ;  /* 0x0000001c009c9947 */ /* 0x002fea0003800000 */
.L_x_87:
[----:B------:R-:W-:Y:S05]  /*5700*/  BSYNC B0 ;  /* 0x0000000000007941 */ /* 0x000fea0003800000 */
.L_x_86:
[----:B------:R2:W4:Y:S01]  /*5710*/  @P0 LDS.128 R88, [R180+UR43+0x200] ;  /* 0x0002002bb4580984 */ /* 0x0005220008000c00 */
[----:B------:R-:W-:Y:S01]  /*5720*/  UIADD3 UR4, UPT, UPT, UR43, 0x48, URZ ;  /* 0x000000482b047890 */ /* 0x000fe2000fffe0ff */
[----:B------:R-:W-:Y:S02]  /*5730*/  LOP3.LUT R183, R183, 0x1, RZ, 0x3c, !PT ;  /* 0x00000001b7b77812 */ /* 0x000fe400078e3cff */
[----:B------:R2:W1:Y:S01]  /*5740*/  @P0 LDS.128 R92, [R179+0x200] ;  /* 0x00020000b35c0984 */ /* 0x0004620000000c00 */
[----:B------:R-:W-:Y:S03]  /*5750*/  UPRMT UR4, UR37, 0x654, UR4 ;  /* 0x0000065425047896 */ /* 0x000fe60008000004 */
[----:B------:R2:W1:Y:S04]  /*5760*/  @P0 LDS.128 R96, [R178+0x200] ;  /* 0x00020000b2600984 */ /* 0x0004680000000c00 */
[----:B------:R2:W1:Y:S01]  /*5770*/  @P0 LDS.128 R100, [R177+0x200] ;  /* 0x00020000b1640984 */ /* 0x0004620000000c00 */
[----:B------:R-:W-:Y:S01]  /*5780*/  @!PT LDS RZ, [RZ] ;  /* 0x00000000fffff984 */ /* 0x000fe20000000800 */
[----:B------:R-:W-:Y:S01]  /*5790*/  @!PT LDS RZ, [RZ] ;  /* 0x00000000fffff984 */ /* 0x000fe20000000800 */
[----:B------:R-:W-:Y:S01]  /*57a0*/  @!PT LDS RZ, [RZ] ;  /* 0x00000000fffff984 */ /* 0x000fe20000000800 */
[----:B------:R-:W-:Y:S01]  /*57b0*/  @!PT LDS RZ, [RZ] ;  /* 0x00000000fffff984 */ /* 0x000fe20000000800 */
[----:B------:R5:W-:Y:S06]  /*57c0*/  MEMBAR.ALL.CTA ;  /* 0x0000000000007992 */ /* 0x000bec0000008000 */
[----:B-----5:R-:W5:Y:S02]  /*57d0*/  FENCE.VIEW.ASYNC.S ;  /* 0x00000000000073c6 */ /* 0x020f640000000000 */
[----:B-----5:R-:W-:Y:S01]  /*57e0*/  SYNCS.ARRIVE.TRANS64.RED.A1T0 RZ, [UR4], RZ ;  /* 0x000000ffffff79a7 */ /* 0x020fe20008100404 */
.L_x_85:
[----:B------:R-:W-:Y:S05]  /*57f0*/  BSYNC B1 ;  /* 0x0000000000017941 */ /* 0x000fea0003800000 */
.L_x_84:
[----:B-1----:R-:W-:Y:S04]  /*5800*/  SHF.R.U32.HI R0, RZ, 0x15, R64 ;  /* 0x00000015ff007819 */ /* 0x002fe80000011640 */
[----:B------:R-:W-:Y:S01]  /*5810*/  LOP3.LUT P0, RZ, R0, 0x3, R181, 0x48, !PT ;  /* 0x0000000300ff7812 */ /* 0x000fe200078048b5 */
[----:B------:R-:W-:Y:S01]  /*5820*/  @!UPT UIADD3 URZ, UPT, UPT, URZ, URZ, URZ ;  /* 0x000000fffffff290 */ /* 0x000fe2000fffe0ff */
[----:B------:R-:W-:Y:S11]  /*5830*/  @P4 BRA `(.L_x_89) ;  /* 0x0000000000084947 */ /* 0x000ff60003800000 */
[----:B------:R-:W1:Y:S02]  /*5840*/  SYNCS.PHASECHK.TRANS64.TRYWAIT P1, [R148+URZ+0x80], R5 ;  /* 0x00008005940075a7 */ /* 0x000e6400080211ff */
[----:B-1----:R-:W-:Y:S05]  /*5850*/  @!P1 BRA `(.L_x_90) ;  /* 0x0000001c005c9947 */ /* 0x002fea0003800000 */
.L_x_89:
[----:B------:R-:W-:Y:S05]  /*5860*/  @!P0 BRA `(.L_x_91) ;  /* 0x0000000000408947 */ /* 0x000fea0003800000 */
[----:B------:R-:W1:Y:S01]  /*5870*/  LDCU.64 UR8, c[0x4][0x70] ;  /* 0x01000e00ff0877ac */ /* 0x000e620008000a00 */
[----:B------:R-:W-:Y:S01]  /*5880*/  MOV R3, 0x0 ;  /* 0x0000000000037802 */ /* 0x000fe20000000f00 */
[----:B------:R-:W-:Y:S02]  /*5890*/  HFMA2 R12, -RZ, RZ, 0, 5.9604644775390625e-08 ;  /* 0x00000001ff0c7431 */ /* 0x000fe400000001ff */
[----:B------:R-:W-:Y:S02]  /*58a0*/  IMAD.MOV.U32 R8, RZ, RZ, 0x192 ;  /* 0x00000192ff087424 */ /* 0x000fe400078e00ff */
[----:B------:R-:W-:Y:S01]  /*58b0*/  IMAD.MOV.U32 R13, RZ, RZ, RZ ;  /* 0x000000ffff0d7224 */ /* 0x000fe200078e00ff */
[----:B------:R-:W5:Y:S01]  /*58c0*/  LDCU.64 UR6, c[0x4][0x78] ;  /* 0x01000f00ff0677ac */ /* 0x000f620008000a00 */
[----:B------:R-:W2:Y:S01]  /*58d0*/  LDC.64 R2, c[0x4][R3] ;  /* 0x0100000003027b82 */ /* 0x000ea20000000a00 */
[----:B------:R-:W3:Y:S01]  /*58e0*/  LDCU.64 UR4, c[0x4][0x10] ;  /* 0x01000200ff0477ac */ /* 0x000ee20008000a00 */
[----:B-1----:R-:W-:Y:S01]  /*58f0*/  MOV R5, UR9 ;  /* 0x0000000900057c02 */ /* 0x002fe20008000f00 */
[----:B------:R-:W-:Y:S01]  /*5900*/  IMAD.U32 R4, RZ, RZ, UR8 ;  /* 0x00000008ff047e24 */ /* 0x000fe2000f8e00ff */
[----:B-----5:R-:W-:Y:S01]  /*5910*/  MOV R7, UR7 ;  /* 0x0000000700077c02 */ /* 0x020fe20008000f00 */
[----:B------:R-:W-:Y:S01]  /*5920*/  IMAD.U32 R6, RZ, RZ, UR6 ;  /* 0x00000006ff067e24 */ /* 0x000fe2000f8e00ff */
[----:B---3--:R-:W-:Y:S01]  /*5930*/  MOV R11, UR5 ;  /* 0x00000005000b7c02 */ /* 0x008fe20008000f00 */
[----:B------:R-:W-:Y:S02]  /*5940*/  IMAD.U32 R10, RZ, RZ, UR4 ;  /* 0x00000004ff0a7e24 */ /* 0x000fe4000f8e00ff */
[----:B------:R-:W-:Y:S07]  /*5950*/  LEPC R20, `(.L_x_91) ;  /* 0x000000001014794e */ /* 0x000fee0000000000 */
[----:B--2-4-:R-:W-:Y:S05]  /*5960*/  CALL.ABS.NOINC R2 ;  /* 0x0000000002007343 */ /* 0x014fea0003c00000 */
.L_x_91:
[----:B------:R-:W-:Y:S01]  /*5970*/  LOP3.LUT P0, RZ, R176, 0x60, RZ, 0xc0, !PT ;  /* 0x00000060b0ff7812 */ /* 0x000fe2000780c0ff */
[----:B------:R-:W-:Y:S05]  /*5980*/  WARPSYNC.ALL ;  /* 0x0000000000007948 */ /* 0x000fea0003800000 */
[----:B----4-:R-:W-:Y:S01]  /*5990*/  IMAD.U32 R141, R90, 0x10000, RZ ;  /* 0x000100005a8d7824 */ /* 0x010fe200078e00ff */
[----:B------:R-:W-:Y:S01]  /*59a0*/  R2UR UR4, R64 ;  /* 0x00000000400472ca */ /* 0x000fe200000e0000 */
[----:B------:R-:W-:Y:S01]  /*59b0*/  IMAD.U32 R136, R92, 0x10000, RZ ;  /* 0x000100005c887824 */ /* 0x000fe200078e00ff */
[C---:B------:R-:W-:Y:S01]  /*59c0*/  SHF.L.U32 R82, R88.reuse, 0x10, RZ ;  /* 0x0000001058527819 */ /* 0x040fe200000006ff */
[----:B------:R-:W-:Y:S01]  /*59d0*/  IMAD.U32 R121, R97, 0x10000, RZ ;  /* 0x0001000061797824 */ /* 0x000fe200078e00ff */
[----:B------:R-:W-:Y:S01]  /*59e0*/  PRMT R81, R88, 0x8880, RZ ;  /* 0x0000888058517816 */ /* 0x000fe200000000ff */
[----:B------:R-:W-:Y:S01]  /*59f0*/  IMAD.U32 R106, R102, 0x10000, RZ ;  /* 0x00010000666a7824 */ /* 0x000fe200078e00ff */
[----:B------:R-:W-:Y:S01]  /*5a00*/  SHF.L.U32 R83, R88, 0x8, RZ ;  /* 0x0000000858537819 */ /* 0x000fe200000006ff */
[----:B------:R-:W-:Y:S01]  /*5a10*/  IMAD.SHL.U32 R129, R94, 0x100, RZ ;  /* 0x000001005e817824 */ /* 0x000fe200078e00ff */
[----:B------:R-:W-:Y:S01]  /*5a20*/  SHF.R.S32.HI R82, RZ, 0x18, R82 ;  /* 0x00000018ff527819 */ /* 0x000fe20000011452 */
[----:B------:R-:W-:Y:S01]  /*5a30*/  IMAD.SHL.U32 R114, R99, 0x100, RZ ;  /* 0x0000010063727824 */ /* 0x000fe200078e00ff */
[C---:B------:R-:W-:Y:S01]  /*5a40*/  PRMT R145, R89.reuse, 0x8880, RZ ;  /* 0x0000888059917816 */ /* 0x040fe200000000ff */
[----:B------:R-:W-:Y:S01]  /*5a50*/  BSSY.RECONVERGENT B0, `(.L_x_92) ;  /* 0x0000125000007945 */ /* 0x000fe20003800200 */
[----:B------:R-:W-:Y:S01]  /*5a60*/  SHF.R.S32.HI R83, RZ, 0x18, R83 ;  /* 0x00000018ff537819 */ /* 0x000fe20000011453 */
[----:B------:R-:W3:Y:S01]  /*5a70*/  LDTM.x64 R4, tmem[UR4] ;  /* 0x00000004000479ee */ /* 0x000ee20008340000 */
[----:B------:R-:W-:Y:S01]  /*5a80*/  NOP ;  /* 0x0000000000007918 */ /* 0x000fe20000000000 */
[----:B------:R-:W-:Y:S02]  /*5a90*/  R2UR UR5, R148 ;  /* 0x00000000940572ca */ /* 0x000fe400000e0000 */
[----:B------:R-:W-:Y:S02]  /*5aa0*/  SHF.R.S32.HI R84, RZ, 0x18, R88 ;  /* 0x00000018ff547819 */ /* 0x000fe40000011458 */
[----:B------:R-:W-:Y:S02]  /*5ab0*/  SHF.L.U32 R144, R89, 0x10, RZ ;  /* 0x0000001059907819 */ /* 0x000fe400000006ff */
[----:B------:R-:W-:Y:S02]  /*5ac0*/  PRMT R142, R90, 0x8880, RZ ;  /* 0x000088805a8e7816 */ /* 0x000fe400000000ff */
[----:B------:R-:W-:Y:S02]  /*5ad0*/  SHF.R.S32.HI R85, RZ, 0x18, R89 ;  /* 0x00000018ff557819 */ /* 0x000fe40000011459 */
[C---:B------:R-:W-:Y:S02]  /*5ae0*/  PRMT R140, R91.reuse, 0x8880, RZ ;  /* 0x000088805b8c7816 */ /* 0x040fe400000000ff */
[----:B------:R-:W-:Y:S01]  /*5af0*/  SHF.R.S32.HI R86, RZ, 0x18, R90 ;  /* 0x00000018ff567819 */ /* 0x000fe2000001145a */
[----:B------:R-:W-:Y:S01]  /*5b00*/  UIADD3 UR5, UPT, UPT, UR5, 0xa0, URZ ;  /* 0x000000a005057890 */ /* 0x000fe2000fffe0ff */
[----:B------:R-:W-:Y:S02]  /*5b10*/  SHF.L.U32 R139, R91, 0x10, RZ ;  /* 0x000000105b8b7819 */ /* 0x000fe400000006ff */
[----:B------:R-:W-:Y:S01]  /*5b20*/  PRMT R137, R92, 0x8880, RZ ;  /* 0x000088805c897816 */ /* 0x000fe200000000ff */
[----:B------:R-:W-:Y:S01]  /*5b30*/  UPRMT UR5, UR37, 0x654, UR5 ;  /* 0x0000065425057896 */ /* 0x000fe20008000005 */
[----:B------:R-:W-:Y:S02]  /*5b40*/  SHF.R.S32.HI R88, RZ, 0x18, R91 ;  /* 0x00000018ff587819 */ /* 0x000fe4000001145b */
[C---:B------:R-:W-:Y:S01]  /*5b50*/  PRMT R134, R93.reuse, 0x8880, RZ ;  /* 0x000088805d867816 */ /* 0x040fe200000000ff */
[C---:B---3--:R-:W-:Y:S01]  /*5b60*/  IMAD R4, R78.reuse, R4, RZ ;  /* 0x000000044e047224 */ /* 0x048fe200078e02ff */
[----:B------:R-:W-:Y:S01]  /*5b70*/  SHF.L.U32 R133, R93, 0x10, RZ ;  /* 0x000000105d857819 */ /* 0x000fe200000006ff */
[----:B------:R-:W-:Y:S01]  /*5b80*/  IMAD R5, R78, R5, RZ ;  /* 0x000000054e057224 */ /* 0x000fe200078e02ff */
[----:B------:R-:W-:Y:S01]  /*5b90*/  PRMT R131, R94, 0x8880, RZ ;  /* 0x000088805e837816 */ /* 0x000fe200000000ff */
[C---:B------:R-:W-:Y:S01]  /*5ba0*/  IMAD R6, R78.reuse, R6, RZ ;  /* 0x000000064e067224 */ /* 0x040fe200078e02ff */
[----:B------:R-:W-:Y:S01]  /*5bb0*/  SYNCS.ARRIVE.TRANS64.RED.A1T0 RZ, [UR5], RZ ;  /* 0x000000ffffff79a7 */ /* 0x000fe20008100405 */
[-C--:B------:R-:W-:Y:S01]  /*5bc0*/  IMAD R4, R81, R80.reuse, R4 ;  /* 0x0000005051047224 */ /* 0x080fe200078e0204 */
[----:B------:R-:W-:Y:S01]  /*5bd0*/  MOV R81, R145 ;  /* 0x0000009100517202 */ /* 0x000fe20000000f00 */
[----:B------:R-:W-:Y:S01]  /*5be0*/  IMAD R7, R78, R7, RZ ;  /* 0x000000074e077224 */ /* 0x000fe200078e02ff */
[----:B------:R-:W-:Y:S01]  /*5bf0*/  SHF.L.U32 R130, R94, 0x10, RZ ;  /* 0x000000105e827819 */ /* 0x000fe200000006ff */
[-C--:B------:R-:W-:Y:S01]  /*5c00*/  IMAD R5, R82, R80.reuse, R5 ;  /* 0x0000005052057224 */ /* 0x080fe200078e0205 */
[----:B------:R-:W-:Y:S01]  /*5c10*/  SHF.R.S32.HI R82, RZ, 0x18, R144 ;  /* 0x00000018ff527819 */ /* 0x000fe20000011490 */
[----:B------:R-:W-:Y:S01]  /*5c20*/  IMAD R6, R83, R80, R6 ;  /* 0x0000005053067224 */ /* 0x000fe200078e0206 */
[C---:B------:R-:W-:Y:S01]  /*5c30*/  PRMT R128, R95.reuse, 0x8880, RZ ;  /* 0x000088805f807816 */ /* 0x040fe200000000ff */
[----:B------:R-:W-:Y:S01]  /*5c40*/  IMAD R8, R78, R8, RZ ;  /* 0x000000084e087224 */ /* 0x000fe200078e02ff */
[----:B------:R-:W-:Y:S01]  /*5c50*/  SHF.L.U32 R127, R95, 0x10, RZ ;  /* 0x000000105f7f7819 */ /* 0x000fe200000006ff */
[-C--:B------:R-:W-:Y:S01]  /*5c60*/  IMAD R7, R84, R80.reuse, R7 ;  /* 0x0000005054077224 */ /* 0x080fe200078e0207 */
[----:B------:R-:W-:Y:S01]  /*5c70*/  PRMT R125, R96, 0x8880, RZ ;  /* 0x00008880607d7816 */ /* 0x000fe200000000ff */
[----:B------:R-:W-:Y:S01]  /*5c80*/  IMAD R9, R78, R9, RZ ;  /* 0x000000094e097224 */ /* 0x000fe200078e02ff */
[----:B------:R-:W-:Y:S01]  /*5c90*/  SHF.L.U32 R124, R96, 0x10, RZ ;  /* 0x00000010607c7819 */ /* 0x000fe200000006ff */
[----:B------:R-:W-:Y:S01]  /*5ca0*/  IMAD R8, R81, R80, R8 ;  /* 0x0000005051087224 */ /* 0x000fe200078e0208 */
[----:B------:R-:W-:Y:S01]  /*5cb0*/  I2IP.S8.S32.SAT R148, R7, R6, RZ ;  /* 0x0000000607947239 */ /* 0x000fe200000014ff */
[C---:B------:R-:W-:Y:S01]  /*5cc0*/  IMAD R10, R78.reuse, R10, RZ ;  /* 0x0000000a4e0a7224 */ /* 0x040fe200078e02ff */
[----:B------:R-:W-:Y:S01]  /*5cd0*/  PRMT R122, R97, 0x8880, RZ ;  /* 0x00008880617a7816 */ /* 0x000fe200000000ff */
[----:B------:R-:W-:Y:S01]  /*5ce0*/  IMAD R11, R78, R11, RZ ;  /* 0x0000000b4e0b7224 */ /* 0x000fe200078e02ff */
[----:B------:R-:W-:Y:S01]  /*5cf0*/  I2IP.S8.S32.SAT R148, R5, R4, R148 ;  /* 0x0000000405947239 */ /* 0x000fe20000001494 */
[----:B------:R-:W-:Y:S01]  /*5d00*/  IMAD R9, R82, R80, R9 ;  /* 0x0000005052097224 */ /* 0x000fe200078e0209 */
[----:B------:R-:W-:Y:S01]  /*5d10*/  SHF.R.S32.HI R82, RZ, 0x18, R141 ;  /* 0x00000018ff527819 */ /* 0x000fe2000001148d */
[----:B------:R-:W-:Y:S01]  /*5d20*/  IMAD R12, R78, R12, RZ ;  /* 0x0000000c4e0c7224 */ /* 0x000fe200078e02ff */
[C---:B------:R-:W-:Y:S01]  /*5d30*/  PRMT R119, R98.reuse, 0x8880, RZ ;  /* 0x0000888062777816 */ /* 0x040fe200000000ff */
[----:B------:R-:W-:Y:S01]  /*5d40*/  IMAD.MOV.U32 R83, RZ, RZ, R142 ;  /* 0x000000ffff537224 */ /* 0x000fe200078e008e */
[----:B------:R-:W-:Y:S01]  /*5d50*/  SHF.L.U32 R118, R98, 0x10, RZ ;  /* 0x0000001062767819 */ /* 0x000fe200000006ff */
[C---:B------:R-:W-:Y:S01]  /*5d60*/  IMAD R13, R78.reuse, R13, RZ ;  /* 0x0000000d4e0d7224 */ /* 0x040fe200078e02ff */
[C---:B------:R-:W-:Y:S01]  /*5d70*/  PRMT R116, R99.reuse, 0x8880, RZ ;  /* 0x0000888063747816 */ /* 0x040fe200000000ff */
[C---:B------:R-:W-:Y:S01]  /*5d80*/  IMAD R14, R78.reuse, R14, RZ ;  /* 0x0000000e4e0e7224 */ /* 0x040fe200078e02ff */
[----:B------:R-:W-:Y:S01]  /*5d90*/  SHF.L.U32 R115, R99, 0x10, RZ ;  /* 0x0000001063737819 */ /* 0x000fe200000006ff */
[----:B------:R-:W-:Y:S01]  /*5da0*/  IMAD R15, R78, R15, RZ ;  /* 0x0000000f4e0f7224 */ /* 0x000fe200078e02ff */
[----:B------:R-:W-:Y:S01]  /*5db0*/  PRMT R113, R100, 0x8880, RZ ;  /* 0x0000888064717816 */ /* 0x000fe200000000ff */
[----:B------:R-:W-:Y:S01]  /*5dc0*/  IMAD R0, R78, R16, RZ ;  /* 0x000000104e007224 */ /* 0x000fe200078e02ff */
[----:B------:R-:W-:Y:S01]  /*5dd0*/  SHF.L.U32 R112, R100, 0x10, RZ ;  /* 0x0000001064707819 */ /* 0x000fe200000006ff */
[C---:B------:R-:W-:Y:S01]  /*5de0*/  IMAD R2, R78.reuse, R17, RZ ;  /* 0x000000114e027224 */ /* 0x040fe200078e02ff */
[C---:B------:R-:W-:Y:S01]  /*5df0*/  PRMT R110, R101.reuse, 0x8880, RZ ;  /* 0x00008880656e7816 */ /* 0x040fe200000000ff */
[C---:B------:R-:W-:Y:S01]  /*5e00*/  IMAD R3, R78.reuse, R18, RZ ;  /* 0x000000124e037224 */ /* 0x040fe200078e02ff */
[----:B------:R-:W-:Y:S01]  /*5e10*/  SHF.L.U32 R109, R101, 0x10, RZ ;  /* 0x00000010656d7819 */ /* 0x000fe200000006ff */
[----:B------:R-:W-:Y:S01]  /*5e20*/  IMAD R19, R78, R19, RZ ;  /* 0x000000134e137224 */ /* 0x000fe200078e02ff */
[----:B------:R-:W-:Y:S01]  /*5e30*/  PRMT R107, R102, 0x8880, RZ ;  /* 0x00008880666b7816 */ /* 0x000fe200000000ff */
[C---:B------:R-:W-:Y:S01]  /*5e40*/  IMAD R16, R78.reuse, R20, RZ ;  /* 0x000000144e107224 */ /* 0x040fe200078e02ff */
[----:B------:R-:W-:Y:S01]  /*5e50*/  PRMT R104, R103, 0x8880, RZ ;  /* 0x0000888067687816 */ /* 0x000fe200000000ff */
[C---:B------:R-:W-:Y:S01]  /*5e60*/  IMAD R17, R78.reuse, R21, RZ ;  /* 0x000000154e117224 */ /* 0x040fe200078e02ff */
[----:B------:R-:W-:Y:S01]  /*5e70*/  SHF.L.U32 R143, R89, 0x8, RZ ;  /* 0x00000008598f7819 */ /* 0x000fe200000006ff */
[C---:B------:R-:W-:Y:S01]  /*5e80*/  IMAD R18, R78.reuse, R22, RZ ;  /* 0x000000164e127224 */ /* 0x040fe200078e02ff */
[----:B------:R-:W-:Y:S01]  /*5e90*/  SHF.R.S32.HI R89, RZ, 0x18, R92 ;  /* 0x00000018ff597819 */ /* 0x000fe2000001145c */
[C---:B------:R-:W-:Y:S01]  /*5ea0*/  IMAD R23, R78.reuse, R23, RZ ;  /* 0x000000174e177224 */ /* 0x040fe200078e02ff */
[----:B------:R-:W-:Y:S01]  /*5eb0*/  SHF.R.S32.HI R81, RZ, 0x18, R143 ;  /* 0x00000018ff517819 */ /* 0x000fe2000001148f */
[----:B------:R-:W-:Y:S01]  /*5ec0*/  IMAD R20, R78, R24, RZ ;  /* 0x000000184e147224 */ /* 0x000fe200078e02ff */
[----:B------:R-:W-:Y:S01]  /*5ed0*/  SHF.L.U32 R87, R90, 0x8, RZ ;  /* 0x000000085a577819 */ /* 0x000fe200000006ff */
[----:B------:R-:W-:Y:S01]  /*5ee0*/  IMAD R21, R78, R25, RZ ;  /* 0x000000194e157224 */ /* 0x000fe200078e02ff */
[----:B------:R-:W-:Y:S01]  /*5ef0*/  SHF.R.S32.HI R90, RZ, 0x18, R93 ;  /* 0x00000018ff5a7819 */ /* 0x000fe2000001145d */
[----:B------:R-:W-:Y:S01]  /*5f00*/  IMAD R10, R81, R80, R10 ;  /* 0x00000050510a7224 */ /* 0x000fe200078e020a */
[----:B------:R-:W-:Y:S01]  /*5f10*/  MOV R81, R140 ;  /* 0x0000008c00517202 */ /* 0x000fe20000000f00 */
[-C--:B------:R-:W-:Y:S01]  /*5f20*/  IMAD R11, R85, R80.reuse, R11 ;  /* 0x00000050550b7224 */ /* 0x080fe200078e020b */
[----:B------:R-:W-:Y:S01]  /*5f30*/  SHF.R.S32.HI R87, RZ, 0x18, R87 ;  /* 0x00000018ff577819 */ /* 0x000fe20000011457 */
[-C--:B------:R-:W-:Y:S01]  /*5f40*/  IMAD R12, R83, R80.reuse, R12 ;  /* 0x00000050530c7224 */ /* 0x080fe200078e020c */
[----:B------:R-:W-:Y:S01]  /*5f50*/  SHF.R.S32.HI R83, RZ, 0x18, R139 ;  /* 0x00000018ff537819 */ /* 0x000fe2000001148b */
[----:B------:R-:W-:Y:S01]  /*5f60*/  IMAD R13, R82, R80, R13 ;  /* 0x00000050520d7224 */ /* 0x000fe200078e020d */
[----:B------:R-:W-:Y:S01]  /*5f70*/  I2IP.S8.S32.SAT R149, R11, R10, RZ ;  /* 0x0000000a0b957239 */ /* 0x000fe200000014ff */
[-C--:B------:R-:W-:Y:S01]  /*5f80*/  IMAD R14, R87, R80.reuse, R14 ;  /* 0x00000050570e7224 */ /* 0x080fe200078e020e */
[----:B------:R-:W-:Y:S01]  /*5f90*/  SHF.R.S32.HI R82, RZ, 0x18, R136 ;  /* 0x00000018ff527819 */ /* 0x000fe20000011488 */
[----:B------:R-:W-:Y:S01]  /*5fa0*/  IMAD R15, R86, R80, R15 ;  /* 0x00000050560f7224 */ /* 0x000fe200078e020f */
[----:B------:R-:W-:Y:S01]  /*5fb0*/  I2IP.S8.S32.SAT R149, R9, R8, R149 ;  /* 0x0000000809957239 */ /* 0x000fe20000001495 */
[-C--:B------:R-:W-:Y:S01]  /*5fc0*/  IMAD R0, R81, R80.reuse, R0 ;  /* 0x0000005051007224 */ /* 0x080fe200078e0200 */
[----:B------:R-:W-:Y:S01]  /*5fd0*/  SHF.L.U32 R138, R91, 0x8, RZ ;  /* 0x000000085b8a7819 */ /* 0x000fe200000006ff */
[----:B------:R-:W-:Y:S01]  /*5fe0*/  IMAD R2, R83, R80, R2 ;  /* 0x0000005053027224 */ /* 0x000fe200078e0202 */
[----:B------:R-:W-:Y:S01]  /*5ff0*/  I2IP.S8.S32.SAT R150, R15, R14, RZ ;  /* 0x0000000e0f967239 */ /* 0x000fe200000014ff */
[C---:B------:R-:W-:Y:S01]  /*6000*/  IMAD R22, R78.reuse, R26, RZ ;  /* 0x0000001a4e167224 */ /* 0x040fe200078e02ff */
[----:B------:R-:W-:Y:S01]  /*6010*/  MOV R83, R137 ;  /* 0x0000008900537202 */ /* 0x000fe20000000f00 */
[C---:B------:R-:W-:Y:S01]  /*6020*/  IMAD R27, R78.reuse, R27, RZ ;  /* 0x0000001b4e1b7224 */ /* 0x040fe200078e02ff */
[----:B------:R-:W-:Y:S01]  /*6030*/  I2IP.S8.S32.SAT R150, R13, R12, R150 ;  /* 0x0000000c0d967239 */ /* 0x000fe20000001496 */
[C---:B------:R-:W-:Y:S01]  /*6040*/  IMAD R24, R78.reuse, R28, RZ ;  /* 0x0000001c4e187224 */ /* 0x040fe200078e02ff */
[----:B------:R-:W-:Y:S01]  /*6050*/  SHF.R.S32.HI R81, RZ, 0x18, R138 ;  /* 0x00000018ff517819 */ /* 0x000fe2000001148a */
[C---:B------:R-:W-:Y:S01]  /*6060*/  IMAD R25, R78.reuse, R29, RZ ;  /* 0x0000001d4e197224 */ /* 0x040fe200078e02ff */
[----:B------:R-:W-:Y:S01]  /*6070*/  SHF.R.S32.HI R91, RZ, 0x18, R94 ;  /* 0x00000018ff5b7819 */ /* 0x000fe2000001145e */
[----:B------:R-:W-:Y:S01]  /*6080*/  IMAD R26, R78, R30, RZ ;  /* 0x0000001e4e1a7224 */ /* 0x000fe200078e02ff */
[----:B------:R-:W-:Y:S01]  /*6090*/  SHF.R.S32.HI R94, RZ, 0x18, R97 ;  /* 0x00000018ff5e7819 */ /* 0x000fe20000011461 */
[-C--:B------:R-:W-:Y:S01]  /*60a0*/  IMAD R3, R81, R80.reuse, R3 ;  /* 0x0000005051037224 */ /* 0x080fe200078e0203 */
[----:B------:R-:W-:Y:S01]  /*60b0*/  SHF.L.U32 R135, R92, 0x8, RZ ;  /* 0x000000085c877819 */ /* 0x000fe200000006ff */
[----:B------:R-:W-:Y:S01]  /*60c0*/  IMAD R19, R88, R80, R19 ;  /* 0x0000005058137224 */ /* 0x000fe200078e0213 */
[----:B------:R-:W-:Y:S01]  /*60d0*/  MOV R81, R134 ;  /* 0x0000008600517202 */ /* 0x000fe20000000f00 */
[-C--:B------:R-:W-:Y:S01]  /*60e0*/  IMAD R16, R83, R80.reuse, R16 ;  /* 0x0000005053107224 */ /* 0x080fe200078e0210 */
[----:B------:R-:W-:Y:S01]  /*60f0*/  SHF.R.S32.HI R85, RZ, 0x18, R135 ;  /* 0x00000018ff557819 */ /* 0x000fe20000011487 */
[-C--:B------:R-:W-:Y:S01]  /*6100*/  IMAD R17, R82, R80.reuse, R17 ;  /* 0x0000005052117224 */ /* 0x080fe200078e0211 */
[----:B------:R-:W-:Y:S01]  /*6110*/  I2IP.S8.S32.SAT R151, R19, R3, RZ ;  /* 0x0000000313977239 */ /* 0x000fe200000014ff */
[----:B------:R-:W-:Y:S01]  /*6120*/  IMAD R31, R78, R31, RZ ;  /* 0x0000001f4e1f7224 */ /* 0x000fe200078e02ff */
[----:B------:R-:W-:Y:S01]  /*6130*/  SHF.R.S32.HI R82, RZ, 0x18, R133 ;  /* 0x00000018ff527819 */ /* 0x000fe20000011485 */
[-C--:B------:R-:W-:Y:S01]  /*6140*/  IMAD R18, R85, R80.reuse, R18 ;  /* 0x0000005055127224 */ /* 0x080fe200078e0212 */
[----:B------:R-:W-:Y:S01]  /*6150*/  SHF.L.U32 R132, R93, 0x8, RZ ;  /* 0x000000085d847819 */ /* 0x000fe200000006ff */
[----:B------:R-:W-:Y:S01]  /*6160*/  IMAD R23, R89, R80, R23 ;  /* 0x0000005059177224 */ /* 0x000fe200078e0217 */
[----:B------:R-:W-:Y:S01]  /*6170*/  I2IP.S8.S32.SAT R151, R2, R0, R151 ;  /* 0x0000000002977239 */ /* 0x000fe20000001497 */
[-C--:B------:R-:W-:Y:S01]  /*6180*/  IMAD R20, R81, R80.reuse, R20 ;  /* 0x0000005051147224 */ /* 0x080fe200078e0214 */
[----:B------:R-:W-:Y:S01]  /*6190*/  SHF.R.S32.HI R81, RZ, 0x18, R132 ;  /* 0x00000018ff517819 */ /* 0x000fe20000011484 */
[----:B------:R-:W-:Y:S01]  /*61a0*/  IMAD R21, R82, R80, R21 ;  /* 0x0000005052157224 */ /* 0x000fe200078e0215 */
[----:B------:R-:W-:Y:S01]  /*61b0*/  I2IP.S8.S32.SAT R160, R23, R18, RZ ;  /* 0x0000001217a07239 */ /* 0x000fe200000014ff */
[----:B------:R-:W-:Y:S01]  /*61c0*/  IMAD R28, R78, R32, RZ ;  /* 0x000000204e1c7224 */ /* 0x000fe200078e02ff */
[----:B------:R-:W-:Y:S01]  /*61d0*/  MOV R83, R131 ;  /* 0x0000008300537202 */ /* 0x000fe20000000f00 */
[-C--:B------:R-:W-:Y:S01]  /*61e0*/  IMAD R22, R81, R80.reuse, R22 ;  /* 0x0000005051167224 */ /* 0x080fe200078e0216 */
[----:B------:R-:W-:Y:S01]  /*61f0*/  SHF.R.S32.HI R82, RZ, 0x18, R130 ;  /* 0x00000018ff527819 */ /* 0x000fe20000011482 */
[-C--:B------:R-:W-:Y:S01]  /*6200*/  IMAD R27, R90, R80.reuse, R27 ;  /* 0x000000505a1b7224 */ /* 0x080fe200078e021b */
[----:B------:R-:W-:Y:S01]  /*6210*/  SHF.R.S32.HI R85, RZ, 0x18, R129 ;  /* 0x00000018ff557819 */ /* 0x000fe20000011481 */
[-C--:B------:R-:W-:Y:S01]  /*6220*/  IMAD R24, R83, R80.reuse, R24 ;  /* 0x0000005053187224 */ /* 0x080fe200078e0218 */
[----:B------:R1:W-:Y:S01]  /*6230*/  STS.128 [R180+UR43+0x2200], R148 ;  /* 0x00220094b4007988 */ /* 0x0003e20008000c2b */
[-C--:B------:R-:W-:Y:S01]  /*6240*/  IMAD R25, R82, R80.reuse, R25 ;  /* 0x0000005052197224 */ /* 0x080fe200078e0219 */
[----:B------:R-:W-:Y:S01]  /*6250*/  SHF.L.U32 R126, R95, 0x8, RZ ;  /* 0x000000085f7e7819 */ /* 0x000fe200000006ff */
[----:B------:R-:W-:Y:S01]  /*6260*/  IMAD R26, R85, R80, R26 ;  /* 0x00000050551a7224 */ /* 0x000fe200078e021a */
[----:B------:R-:W-:Y:S01]  /*6270*/  I2IP.S8.S32.SAT R160, R17, R16, R160 ;  /* 0x0000001011a07239 */ /* 0x000fe200000014a0 */
[----:B------:R-:W-:Y:S01]  /*6280*/  IMAD.MOV.U32 R81, RZ, RZ, R128 ;  /* 0x000000ffff517224 */ /* 0x000fe200078e0080 */
[----:B------:R-:W-:Y:S01]  /*6290*/  SHF.R.S32.HI R82, RZ, 0x18, R127 ;  /* 0x00000018ff527819 */ /* 0x000fe2000001147f */
[C---:B------:R-:W-:Y:S01]  /*62a0*/  IMAD R29, R78.reuse, R33, RZ ;  /* 0x000000214e1d7224 */ /* 0x040fe200078e02ff */
[----:B------:R-:W-:Y:S01]  /*62b0*/  I2IP.S8.S32.SAT R161, R27, R22, RZ ;  /* 0x000000161ba17239 */ /* 0x000fe200000014ff */
[----:B------:R-:W-:Y:S01]  /*62c0*/  IMAD R31, R91, R80, R31 ;  /* 0x000000505b1f7224 */ /* 0x000fe200078e021f */
[----:B------:R-:W-:Y:S01]  /*62d0*/  SHF.R.S32.HI R83, RZ, 0x18, R126 ;  /* 0x00000018ff537819 */ /* 0x000fe2000001147e */
[C---:B------:R-:W-:Y:S01]  /*62e0*/  IMAD R30, R78.reuse, R34, RZ ;  /* 0x000000224e1e7224 */ /* 0x040fe200078e02ff */
[----:B------:R-:W-:Y:S01]  /*62f0*/  I2IP.S8.S32.SAT R161, R21, R20, R161 ;  /* 0x0000001415a17239 */ /* 0x000fe200000014a1 */
[----:B------:R-:W-:Y:S01]  /*6300*/  IMAD R28, R81, R80, R28 ;  /* 0x00000050511c7224 */ /* 0x000fe200078e021c */
[----:B------:R-:W-:Y:S01]  /*6310*/  SHF.R.S32.HI R92, RZ, 0x18, R95 ;  /* 0x00000018ff5c7819 */ /* 0x000fe2000001145f */
[----:B------:R-:W-:Y:S01]  /*6320*/  IMAD R35, R78, R35, RZ ;  /* 0x000000234e237224 */ /* 0x000fe200078e02ff */
[----:B------:R-:W-:Y:S01]  /*6330*/  I2IP.S8.S32.SAT R162, R31, R26, RZ ;  /* 0x0000001a1fa27239 */ /* 0x000fe200000014ff */
[----:B------:R-:W-:Y:S01]  /*6340*/  IMAD R29, R82, R80, R29 ;  /* 0x00000050521d7224 */ /* 0x000fe200078e021d */
[----:B------:R-:W-:Y:S01]  /*6350*/  MOV R81, R125 ;  /* 0x0000007d00517202 */ /* 0x000fe20000000f00 */
[----:B------:R-:W-:Y:S01]  /*6360*/  IMAD R32, R78, R36, RZ ;  /* 0x000000244e207224 */ /* 0x000fe200078e02ff */
[----:B------:R-:W-:Y:S01]  /*6370*/  I2IP.S8.S32.SAT R162, R25, R24, R162 ;  /* 0x0000001819a27239 */ /* 0x000fe200000014a2 */
[-C--:B------:R-:W-:Y:S01]  /*6380*/  IMAD R30, R83, R80.reuse, R30 ;  /* 0x00000050531e7224 */ /* 0x080fe200078e021e */
[----:B------:R-:W-:Y:S01]  /*6390*/  SHF.L.U32 R123, R96, 0x8, RZ ;  /* 0x00000008607b7819 */ /* 0x000fe200000006ff */
[----:B------:R-:W-:Y:S01]  /*63a0*/  IMAD R35, R92, R80, R35 ;  /* 0x000000505c237224 */ /* 0x000fe200078e0223 */
[----:B------:R-:W-:Y:S01]  /*63b0*/  SHF.R.S32.HI R82, RZ, 0x18, R124 ;  /* 0x00000018ff527819 */ /* 0x000fe2000001147c */
[C---:B------:R-:W-:Y:S01]  /*63c0*/  IMAD R33, R78.reuse, R37, RZ ;  /* 0x000000254e217224 */ /* 0x040fe200078e02ff */
[----:B------:R-:W-:Y:S01]  /*63d0*/  MOV R83, R122 ;  /* 0x0000007a00537202 */ /* 0x000fe20000000f00 */
[----:B------:R-:W-:Y:S01]  /*63e0*/  IMAD R32, R81, R80, R32 ;  /* 0x0000005051207224 */ /* 0x000fe200078e0220 */
[----:B------:R-:W-:Y:S01]  /*63f0*/  SHF.R.S32.HI R81, RZ, 0x18, R123 ;  /* 0x00000018ff517819 */ /* 0x000fe2000001147b */
[C---:B------:R-:W-:Y:S01]  /*6400*/  IMAD R34, R78.reuse, R38, RZ ;  /* 0x000000264e227224 */ /* 0x040fe200078e02ff */
[----:B------:R-:W-:Y:S01]  /*6410*/  SHF.R.S32.HI R93, RZ, 0x18, R96 ;  /* 0x00000018ff5d7819 */ /* 0x000fe20000011460 */
[----:B------:R-:W-:Y:S01]  /*6420*/  IMAD R39, R78, R39, RZ ;  /* 0x000000274e277224 */ /* 0x000fe200078e02ff */
[----:B------:R-:W-:Y:S01]  /*6430*/  I2IP.S8.S32.SAT R163, R35, R30, RZ ;  /* 0x0000001e23a37239 */ /* 0x000fe200000014ff */
[----:B------:R-:W-:Y:S01]  /*6440*/  IMAD R33, R82, R80, R33 ;  /* 0x0000005052217224 */ /* 0x000fe200078e0221 */
[----:B------:R-:W-:Y:S01]  /*6450*/  SHF.L.U32 R120, R97, 0x8, RZ ;  /* 0x0000000861787819 */ /* 0x000fe200000006ff */
[C---:B------:R-:W-:Y:S01]  /*6460*/  IMAD R36, R78.reuse, R40, RZ ;  /* 0x000000284e247224 */ /* 0x040fe200078e02ff */
[----:B------:R-:W-:Y:S01]  /*6470*/  I2IP.S8.S32.SAT R163, R29, R28, R163 ;  /* 0x0000001c1da37239 */ /* 0x000fe200000014a3 */
[-C--:B------:R-:W-:Y:S01]  /*6480*/  IMAD R34, R81, R80.reuse, R34 ;  /* 0x0000005051227224 */ /* 0x080fe200078e0222 */
[----:B------:R-:W-:Y:S01]  /*6490*/  SHF.R.S32.HI R82, RZ, 0x18, R121 ;  /* 0x00000018ff527819 */ /* 0x000fe20000011479 */
[C---:B------:R-:W-:Y:S01]  /*64a0*/  IMAD R37, R78.reuse, R41, RZ ;  /* 0x000000294e257224 */ /* 0x040fe200078e02ff */
[----:B------:R-:W-:Y:S01]  /*64b0*/  MOV R81, R119 ;  /* 0x0000007700517202 */ /* 0x000fe20000000f00 */
[----:B------:R-:W-:Y:S01]  /*64c0*/  IMAD R39, R93, R80, R39 ;  /* 0x000000505d277224 */ /* 0x000fe200078e0227 */
[----:B------:R-:W-:Y:S01]  /*64d0*/  SHF.R.S32.HI R85, RZ, 0x18, R120 ;  /* 0x00000018ff557819 */ /* 0x000fe20000011478 */
[C---:B------:R-:W-:Y:S01]  /*64e0*/  IMAD R38, R78.reuse, R42, RZ ;  /* 0x0000002a4e267224 */ /* 0x040fe200078e02ff */
[----:B------:R1:W-:Y:S01]  /*64f0*/  STS.128 [R179+0x2200], R160 ;  /* 0x002200a0b3007388 */ /* 0x0003e20000000c00 */
[----:B------:R-:W-:Y:S01]  /*6500*/  IMAD R36, R83, R80, R36 ;  /* 0x0000005053247224 */ /* 0x000fe200078e0224 */
[----:B------:R-:W-:Y:S01]  /*6510*/  I2IP.S8.S32.SAT R172, R39, R34, RZ ;  /* 0x0000002227ac7239 */ /* 0x000fe200000014ff */
[----:B------:R-:W-:Y:S01]  /*6520*/  IMAD R43, R78, R43, RZ ;  /* 0x0000002b4e2b7224 */ /* 0x000fe200078e02ff */
[----:B------:R-:W-:Y:S01]  /*6530*/  MOV R83, R116 ;  /* 0x0000007400537202 */ /* 0x000fe20000000f00 */
[----:B------:R-:W-:Y:S01]  /*6540*/  IMAD R37, R82, R80, R37 ;  /* 0x0000005052257224 */ /* 0x000fe200078e0225 */
[----:B------:R-:W-:Y:S01]  /*6550*/  I2IP.S8.S32.SAT R172, R33, R32, R172 ;  /* 0x0000002021ac7239 */ /* 0x000fe200000014ac */
[----:B------:R-:W-:Y:S01]  /*6560*/  IMAD R40, R78, R44, RZ ;  /* 0x0000002c4e287224 */ /* 0x000fe200078e02ff */
[----:B------:R-:W-:Y:S01]  /*6570*/  SHF.R.S32.HI R82, RZ, 0x18, R118 ;  /* 0x00000018ff527819 */ /* 0x000fe20000011476 */
[-C--:B------:R-:W-:Y:S01]  /*6580*/  IMAD R38, R85, R80.reuse, R38 ;  /* 0x0000005055267224 */ /* 0x080fe200078e0226 */
[----:B------:R-:W-:Y:S01]  /*6590*/  SHF.L.U32 R117, R98, 0x8, RZ ;  /* 0x0000000862757819 */ /* 0x000fe200000006ff */
[-C--:B------:R-:W-:Y:S01]  /*65a0*/  IMAD R43, R94, R80.reuse, R43 ;  /* 0x000000505e2b7224 */ /* 0x080fe200078e022b */
[----:B------:R-:W-:Y:S01]  /*65b0*/  SHF.R.S32.HI R95, RZ, 0x18, R98 ;  /* 0x00000018ff5f7819 */ /* 0x000fe20000011462 */
[C---:B------:R-:W-:Y:S01]  /*65c0*/  IMAD R41, R78.reuse, R45, RZ ;  /* 0x0000002d4e297224 */ /* 0x040fe200078e02ff */
[----:B------:R-:W-:Y:S01]  /*65d0*/  SHF.R.S32.HI R85, RZ, 0x18, R114 ;  /* 0x00000018ff557819 */ /* 0x000fe20000011472 */
[----:B------:R-:W-:Y:S01]  /*65e0*/  IMAD R40, R81, R80, R40 ;  /* 0x0000005051287224 */ /* 0x000fe200078e0228 */
[----:B------:R-:W-:Y:S01]  /*65f0*/  SHF.R.S32.HI R81, RZ, 0x18, R117 ;  /* 0x00000018ff517819 */ /* 0x000fe20000011475 */
[C---:B------:R-:W-:Y:S01]  /*6600*/  IMAD R42, R78.reuse, R46, RZ ;  /* 0x0000002e4e2a7224 */ /* 0x040fe200078e02ff */
[----:B------:R-:W-:Y:S01]  /*6610*/  I2IP.S8.S32.SAT R173, R43, R38, RZ ;  /* 0x000000262bad7239 */ /* 0x000fe200000014ff */
[----:B------:R-:W-:Y:S01]  /*6620*/  IMAD R47, R78, R47, RZ ;  /* 0x0000002f4e2f7224 */ /* 0x000fe200078e02ff */
[----:B------:R-:W-:Y:S01]  /*6630*/  SHF.R.S32.HI R96, RZ, 0x18, R99 ;  /* 0x00000018ff607819 */ /* 0x000fe20000011463 */
[----:B------:R-:W-:Y:S01]  /*6640*/  IMAD R41, R82, R80, R41 ;  /* 0x0000005052297224 */ /* 0x000fe200078e0229 */
[----:B------:R-:W-:Y:S01]  /*6650*/  I2IP.S8.S32.SAT R173, R37, R36, R173 ;  /* 0x0000002425ad7239 */ /* 0x000fe200000014ad */
[C---:B------:R-:W-:Y:S01]  /*6660*/  IMAD R44, R78.reuse, R48, RZ ;  /* 0x000000304e2c7224 */ /* 0x040fe200078e02ff */
[----:B------:R-:W-:Y:S01]  /*6670*/  SHF.R.S32.HI R82, RZ, 0x18, R115 ;  /* 0x00000018ff527819 */ /* 0x000fe20000011473 */
[-C--:B------:R-:W-:Y:S01]  /*6680*/  IMAD R42, R81, R80.reuse, R42 ;  /* 0x00000050512a7224 */ /* 0x080fe200078e022a */
[----:B------:R-:W-:Y:S01]  /*6690*/  SHF.R.S32.HI R97, RZ, 0x18, R100 ;  /* 0x00000018ff617819 */ /* 0x000fe20000011464 */
[C---:B------:R-:W-:Y:S01]  /*66a0*/  IMAD R45, R78.reuse, R49, RZ ;  /* 0x000000314e2d7224 */ /* 0x040fe200078e02ff */
[----:B------:R-:W-:Y:S01]  /*66b0*/  SHF.R.S32.HI R98, RZ, 0x18, R101 ;  /* 0x00000018ff627819 */ /* 0x000fe20000011465 */
[----:B------:R-:W-:Y:S01]  /*66c0*/  IMAD R47, R95, R80, R47 ;  /* 0x000000505f2f7224 */ /* 0x000fe200078e022f */
[----:B------:R-:W-:Y:S01]  /*66d0*/  SHF.R.S32.HI R99, RZ, 0x18, R102 ;  /* 0x00000018ff637819 */ /* 0x000fe20000011466 */
[----:B------:R-:W-:Y:S01]  /*66e0*/  IMAD R46, R78, R50, RZ ;  /* 0x000000324e2e7224 */ /* 0x000fe200078e02ff */
[----:B------:R-:W-:Y:S01]  /*66f0*/  SHF.L.U32 R111, R100, 0x8, RZ ;  /* 0x00000008646f7819 */ /* 0x000fe200000006ff */
        /* <DEDUP_REMOVED lines=9> */
[----:B------:R-:W-:Y:S01]  /*6790*/  SHF.R.S32.HI R100, RZ, 0x18, R103 ;  /* 0x00000018ff647819 */ /* 0x000fe20000011467 */
[----:B------:R-:W-:Y:S01]  /*67a0*/  IMAD.MOV.U32 R81, RZ, RZ, R113 ;  /* 0x000000ffff517224 */ /* 0x000fe200078e0071 */
[----:B------:R-:W-:Y:S01]  /*67b0*/  SHF.L.U32 R108, R101, 0x8, RZ ;  /* 0x00000008656c7819 */ /* 0x000fe200000006ff */
[-C--:B------:R-:W-:Y:S01]  /*67c0*/  IMAD R51, R96, R80.reuse, R51 ;  /* 0x0000005060337224 */ /* 0x080fe200078e0233 */
[----:B------:R-:W-:Y:S01]  /*67d0*/  SHF.L.U32 R105, R102, 0x8, RZ ;  /* 0x0000000866697819 */ /* 0x000fe200000006ff */
[C---:B------:R-:W-:Y:S01]  /*67e0*/  IMAD R49, R78.reuse, R53, RZ ;  /* 0x000000354e317224 */ /* 0x040fe200078e02ff */
[----:B------:R-:W-:Y:S01]  /*67f0*/  SHF.L.U32 R102, R103, 0x10, RZ ;  /* 0x0000001067667819 */ /* 0x000fe200000006ff */
[----:B------:R-:W-:Y:S01]  /*6800*/  IMAD R48, R81, R80, R48 ;  /* 0x0000005051307224 */ /* 0x000fe200078e0230 */
[----:B------:R-:W-:Y:S01]  /*6810*/  SHF.R.S32.HI R81, RZ, 0x18, R111 ;  /* 0x00000018ff517819 */ /* 0x000fe2000001146f */
[C---:B------:R-:W-:Y:S01]  /*6820*/  IMAD R50, R78.reuse, R54, RZ ;  /* 0x000000364e327224 */ /* 0x040fe200078e02ff */
[----:B------:R-:W-:Y:S01]  /*6830*/  I2IP.S8.S32.SAT R175, R51, R46, RZ ;  /* 0x0000002e33af7239 */ /* 0x000fe200000014ff */
[----:B------:R-:W-:Y:S01]  /*6840*/  IMAD R55, R78, R55, RZ ;  /* 0x000000374e377224 */ /* 0x000fe200078e02ff */
[----:B------:R-:W-:Y:S01]  /*6850*/  SHF.L.U32 R101, R103, 0x8, RZ ;  /* 0x0000000867657819 */ /* 0x000fe200000006ff */
[----:B------:R-:W-:Y:S01]  /*6860*/  IMAD R49, R82, R80, R49 ;  /* 0x0000005052317224 */ /* 0x000fe200078e0231 */
[----:B------:R-:W-:Y:S01]  /*6870*/  I2IP.S8.S32.SAT R175, R45, R44, R175 ;  /* 0x0000002c2daf7239 */ /* 0x000fe200000014af */
[C---:B------:R-:W-:Y:S01]  /*6880*/  IMAD R52, R78.reuse, R56, RZ ;  /* 0x000000384e347224 */ /* 0x040fe200078e02ff */
[----:B------:R-:W-:Y:S01]  /*6890*/  SHF.R.S32.HI R82, RZ, 0x18, R109 ;  /* 0x00000018ff527819 */ /* 0x000fe2000001146d */
[-C--:B------:R-:W-:Y:S01]  /*68a0*/  IMAD R50, R81, R80.reuse, R50 ;  /* 0x0000005051327224 */ /* 0x080fe200078e0232 */
[----:B------:R-:W-:Y:S01]  /*68b0*/  SHF.R.S32.HI R81, RZ, 0x18, R108 ;  /* 0x00000018ff517819 */ /* 0x000fe2000001146c */
[C---:B------:R-:W-:Y:S01]  /*68c0*/  IMAD R53, R78.reuse, R57, RZ ;  /* 0x000000394e357224 */ /* 0x040fe200078e02ff */
[----:B------:R1:W-:Y:S01]  /*68d0*/  STS.128 [R178+0x2200], R172 ;  /* 0x002200acb2007388 */ /* 0x0003e20000000c00 */
[----:B------:R-:W-:Y:S02]  /*68e0*/  IMAD R55, R97, R80, R55 ;  /* 0x0000005061377224 */ /* 0x000fe400078e0237 */
[C---:B------:R-:W-:Y:S02]  /*68f0*/  IMAD R54, R78.reuse, R58, RZ ;  /* 0x0000003a4e367224 */ /* 0x040fe400078e02ff */
[----:B------:R-:W-:Y:S01]  /*6900*/  IMAD R52, R83, R80, R52 ;  /* 0x0000005053347224 */ /* 0x000fe200078e0234 */
[----:B------:R-:W-:Y:S01]  /*6910*/  I2IP.S8.S32.SAT R192, R55, R50, RZ ;  /* 0x0000003237c07239 */ /* 0x000fe200000014ff */
[----:B------:R-:W-:Y:S01]  /*6920*/  IMAD R59, R78, R59, RZ ;  /* 0x0000003b4e3b7224 */ /* 0x000fe200078e02ff */
[----:B------:R-:W-:Y:S01]  /*6930*/  MOV R83, R107 ;  /* 0x0000006b00537202 */ /* 0x000fe20000000f00 */
[----:B------:R-:W-:Y:S01]  /*6940*/  IMAD R53, R82, R80, R53 ;  /* 0x0000005052357224 */ /* 0x000fe200078e0235 */
[----:B------:R-:W-:Y:S01]  /*6950*/  I2IP.S8.S32.SAT R192, R49, R48, R192 ;  /* 0x0000003031c07239 */ /* 0x000fe200000014c0 */
[C---:B------:R-:W-:Y:S01]  /*6960*/  IMAD R56, R78.reuse, R60, RZ ;  /* 0x0000003c4e387224 */ /* 0x040fe200078e02ff */
[----:B------:R-:W-:Y:S01]  /*6970*/  SHF.R.S32.HI R82, RZ, 0x18, R106 ;  /* 0x00000018ff527819 */ /* 0x000fe2000001146a */
[-C--:B------:R-:W-:Y:S01]  /*6980*/  IMAD R54, R81, R80.reuse, R54 ;  /* 0x0000005051367224 */ /* 0x080fe200078e0236 */
[----:B------:R-:W-:Y:S01]  /*6990*/  SHF.R.S32.HI R81, RZ, 0x18, R105 ;  /* 0x00000018ff517819 */ /* 0x000fe20000011469 */
[----:B------:R-:W-:Y:S02]  /*69a0*/  IMAD R57, R78, R61, RZ ;  /* 0x0000003d4e397224 */ /* 0x000fe400078e02ff */
[----:B------:R-:W-:Y:S02]  /*69b0*/  IMAD R59, R98, R80, R59 ;  /* 0x00000050623b7224 */ /* 0x000fe400078e023b */
[C---:B------:R-:W-:Y:S02]  /*69c0*/  IMAD R58, R78.reuse, R62, RZ ;  /* 0x0000003e4e3a7224 */ /* 0x040fe400078e02ff */
[----:B------:R-:W-:Y:S01]  /*69d0*/  IMAD R56, R83, R80, R56 ;  /* 0x0000005053387224 */ /* 0x000fe200078e0238 */
[----:B------:R-:W-:Y:S01]  /*69e0*/  I2IP.S8.S32.SAT R193, R59, R54, RZ ;  /* 0x000000363bc17239 */ /* 0x000fe200000014ff */
[----:B------:R-:W-:Y:S01]  /*69f0*/  IMAD R63, R78, R63, RZ ;  /* 0x0000003f4e3f7224 */ /* 0x000fe200078e02ff */
[----:B------:R-:W-:Y:S01]  /*6a00*/  MOV R83, R104 ;  /* 0x0000006800537202 */ /* 0x000fe20000000f00 */
[----:B------:R-:W-:Y:S01]  /*6a10*/  IMAD R57, R82, R80, R57 ;  /* 0x0000005052397224 */ /* 0x000fe200078e0239 */
[----:B------:R-:W-:Y:S01]  /*6a20*/  SHF.R.S32.HI R82, RZ, 0x18, R102 ;  /* 0x00000018ff527819 */ /* 0x000fe20000011466 */
[C---:B------:R-:W-:Y:S01]  /*6a30*/  IMAD R60, R78.reuse, R64, RZ ;  /* 0x000000404e3c7224 */ /* 0x040fe200078e02ff */
[----:B------:R-:W-:Y:S01]  /*6a40*/  I2IP.S8.S32.SAT R193, R53, R52, R193 ;  /* 0x0000003435c17239 */ /* 0x000fe200000014c1 */
[-C--:B------:R-:W-:Y:S01]  /*6a50*/  IMAD R58, R81, R80.reuse, R58 ;  /* 0x00000050513a7224 */ /* 0x080fe200078e023a */
[----:B------:R-:W-:Y:S01]  /*6a60*/  SHF.R.S32.HI R81, RZ, 0x18, R101 ;  /* 0x00000018ff517819 */ /* 0x000fe20000011465 */
[C---:B------:R-:W-:Y:S02]  /*6a70*/  IMAD R61, R78.reuse, R65, RZ ;  /* 0x000000414e3d7224 */ /* 0x040fe400078e02ff */
[-C--:B------:R-:W-:Y:S02]  /*6a80*/  IMAD R63, R99, R80.reuse, R63 ;  /* 0x00000050633f7224 */ /* 0x080fe400078e023f */
[----:B------:R-:W-:Y:S02]  /*6a90*/  IMAD R60, R83, R80, R60 ;  /* 0x00000050533c7224 */ /* 0x000fe400078e023c */
[----:B------:R-:W-:Y:S01]  /*6aa0*/  IMAD R62, R78, R66, RZ ;  /* 0x000000424e3e7224 */ /* 0x000fe200078e02ff */
[----:B------:R-:W-:Y:S01]  /*6ab0*/  I2IP.S8.S32.SAT R194, R63, R58, RZ ;  /* 0x0000003a3fc27239 */ /* 0x000fe200000014ff */
[----:B------:R-:W-:Y:S02]  /*6ac0*/  IMAD R61, R82, R80, R61 ;  /* 0x00000050523d7224 */ /* 0x000fe400078e023d */
[----:B------:R-:W-:Y:S01]  /*6ad0*/  IMAD R67, R78, R67, RZ ;  /* 0x000000434e437224 */ /* 0x000fe200078e02ff */
[----:B------:R-:W-:Y:S01]  /*6ae0*/  I2IP.S8.S32.SAT R194, R57, R56, R194 ;  /* 0x0000003839c27239 */ /* 0x000fe200000014c2 */
[-C--:B------:R-:W-:Y:S02]  /*6af0*/  IMAD R62, R81, R80.reuse, R62 ;  /* 0x00000050513e7224 */ /* 0x080fe400078e023e */
[----:B------:R-:W-:Y:S05]  /*6b00*/  IMAD R67, R100, R80, R67 ;  /* 0x0000005064437224 */ /* 0x000fea00078e0243 */
[----:B------:R-:W-:Y:S04]  /*6b10*/  I2IP.S8.S32.SAT R189, R67, R62, RZ ;  /* 0x0000003e43bd7239 */ /* 0x000fe800000014ff */
[----:B------:R-:W-:Y:S02]  /*6b20*/  I2IP.S8.S32.SAT R195, R61, R60, R189 ;  /* 0x0000003c3dc37239 */ /* 0x000fe400000014bd */
[----:B------:R-:W-:Y:S03]  /*6b30*/  IADD3 R189, PT, PT, R76, 0x1, RZ ;  /* 0x000000014cbd7810 */ /* 0x000fe60007ffe0ff */
[----:B------:R1:W-:Y:S01]  /*6b40*/  STS.128 [R177+0x2200], R192 ;  /* 0x002200c0b1007388 */ /* 0x0003e20000000c00 */
[----:B------:R-:W-:Y:S01]  /*6b50*/  @!PT LDS RZ, [RZ] ;  /* 0x00000000fffff984 */ /* 0x000fe20000000800 */
[----:B------:R-:W-:Y:S01]  /*6b60*/  @!PT LDS RZ, [RZ] ;  /* 0x00000000fffff984 */ /* 0x000fe20000000800 */
[----:B------:R-:W-:Y:S01]  /*6b70*/  @!PT LDS RZ, [RZ] ;  /* 0x00000000fffff984 */ /* 0x000fe20000000800 */
[----:B------:R-:W-:Y:S01]  /*6b80*/  @!PT LDS RZ, [RZ] ;  /* 0x00000000fffff984 */ /* 0x000fe20000000800 */
[----:B------:R3:W-:Y:S07]  /*6b90*/  MEMBAR.ALL.CTA ;  /* 0x0000000000007992 */ /* 0x0007ee0000008000 */
[----:B---3--:R-:W3:Y:S02]  /*6ba0*/  FENCE.VIEW.ASYNC.S ;  /* 0x00000000000073c6 */ /* 0x008ee40000000000 */
[----:B---3--:R-:W-:Y:S06]  /*6bb0*/  BAR.SYNC.DEFER_BLOCKING 0x1, 0x80 ;  /* 0x0042000000007b1d */ /* 0x008fec0000010000 */
[----:B------:R-:W-:Y:S05]  /*6bc0*/  @P0 BRA `(.L_x_93) ;  /* 0x0000000000340947 */ /* 0x000fea0003800000 */
[----:B------:R-:W-:Y:S01]  /*6bd0*/  UIADD3 UR12, UPT, UPT, UR43, 0x2200, URZ ;  /* 0x000022002b0c7890 */ /* 0x000fe2000fffe0ff */
[----:B------:R-:W-:Y:S01]  /*6be0*/  R2UR UR9, R165 ;  /* 0x00000000a50972ca */ /* 0x000fe200000e0000 */
[----:B------:R-:W-:Y:S01]  /*6bf0*/  UIADD3 UR10, UP0, UPT, UR46, 0x680, URZ ;  /* 0x000006802e0a7890 */ /* 0x000fe2000ff1e0ff */
[----:B------:R-:W-:Y:S01]  /*6c00*/  R2UR UR8, R167 ;  /* 0x00000000a70872ca */ /* 0x000fe200000e0000 */
[----:B------:R-:W-:Y:S02]  /*6c10*/  UMOV UR7, UR36 ;  /* 0x0000002400077c82 */ /* 0x000fe40008000000 */
[----:B------:R-:W-:Y:S01]  /*6c20*/  IMAD.U32 R186, RZ, RZ, UR12 ;  /* 0x0000000cffba7e24 */ /* 0x000fe2000f8e00ff */
[----:B------:R-:W-:Y:S04]  /*6c30*/  UIADD3.X UR11, UPT, UPT, URZ, UR47, URZ, UP0, !UPT ;  /* 0x0000002fff0b7290 */ /* 0x000fe800087fe4ff */
[----:B------:R-:W-:Y:S03]  /*6c40*/  R2UR UR4, R186 ;  /* 0x00000000ba0472ca */ /* 0x000fe600000e0000 */
[----:B------:R-:W-:Y:S02]  /*6c50*/  USHF.L.U32 UR5, UR9, 0x6, URZ ;  /* 0x0000000609057899 */ /* 0x000fe400080006ff */
[----:B------:R-:W-:Y:S09]  /*6c60*/  USHF.L.U32 UR6, UR8, 0x7, URZ ;  /* 0x0000000708067899 */ /* 0x000ff200080006ff */
[----:B------:R3:W-:Y:S01]  /*6c70*/  UTMASTG.3D [UR4], [UR10] ;  /* 0x000000040a0073b5 */ /* 0x0007e20008010000 */
[----:B------:R0:W-:Y:S01]  /*6c80*/  UTMACMDFLUSH ;  /* 0x00000000000079b7 */ /* 0x0001e20000000000 */
[----:B---3--:R-:W-:Y:S04]  /*6c90*/  DEPBAR.LE SB0, 0x0 ;  /* 0x000080000000791a */ /* 0x008fe80000000000 */
.L_x_93:
[----:B------:R-:W-:Y:S05]  /*6ca0*/  BSYNC.RECONVERGENT B0 ;  /* 0x0000000000007941 */ /* 0x000fea0003800200 */
.L_x_92:
[----:B------:R-:W-:Y:S01]  /*6cb0*/  BAR.SYNC.DEFER_BLOCKING 0x1, 0x80 ;  /* 0x0042000000007b1d */ /* 0x000fe20000010000 */
[----:B------:R-:W-:Y:S01]  /*6cc0*/  ISETP.NE.AND P2, PT, R187, RZ, PT ;  /* 0x000000ffbb00720c */ /* 0x000fe20003f45270 */
[----:B------:R-:W-:Y:S01]  /*6cd0*/  IMAD.IADD R165, R75, 0x1, R164 ;  /* 0x000000014ba57824 */ /* 0x000fe200078e02a4 */
[----:B------:R-:W-:Y:S01]  /*6ce0*/  ISETP.NE.AND P0, PT, R188, 0x2, PT ;  /* 0x00000002bc00780c */ /* 0x000fe20003f05270 */
[----:B------:R-:W-:Y:S01]  /*6cf0*/  IMAD.IADD R167, R77, 0x1, R166 ;  /* 0x000000014da77824 */ /* 0x000fe200078e02a6 */
[----:B------:R-:W-:Y:S02]  /*6d00*/  ISETP.NE.AND P1, PT, R189, 0x4, PT ;  /* 0x00000004bd00780c */ /* 0x000fe40003f25270 */
[----:B------:R-:W-:Y:S02]  /*6d10*/  SEL R3, RZ, 0x1, P0 ;  /* 0x00000001ff037807 */ /* 0x000fe40000000000 */
[----:B------:R-:W-:Y:S02]  /*6d20*/  SEL R0, RZ, 0x1, P1 ;  /* 0x00000001ff007807 */ /* 0x000fe40000800000 */
[----:B------:R-:W-:Y:S02]  /*6d30*/  LOP3.LUT R184, R184, R3, RZ, 0x3c, !PT ;  /* 0x00000003b8b87212 */ /* 0x000fe400078e3cff */
[----:B------:R-:W-:Y:S02]  /*6d40*/  LOP3.LUT R185, R185, R0, RZ, 0x3c, !PT ;  /* 0x00000000b9b97212 */ /* 0x000fe400078e3cff */
[----:B------:R-:W-:Y:S02]  /*6d50*/  @P2 R2UR UR36, R182 ;  /* 0x00000000b62422ca */ /* 0x000fe400000e0000 */
[----:B------:R-:W-:Y:S02]  /*6d60*/  SEL R188, R188, RZ, P0 ;  /* 0x000000ffbcbc7207 */ /* 0x000fe40000000000 */
[----:B------:R-:W-:Y:S01]  /*6d70*/  SEL R76, R189, RZ, P1 ;  /* 0x000000ffbd4c7207 */ /* 0x000fe20000800000 */
[----:B------:R-:W-:Y:S10]  /*6d80*/  @P2 BRA `(.L_x_94) ;  /* 0xffffffdc00342947 */ /* 0x000ff4000383ffff */
[----:B------:R-:W-:Y:S05]  /*6d90*/  EXIT ;  /* 0x000000000000794d */ /* 0x000fea0003800000 */
.L_x_19:
[----:B--2---:R2:W1:Y:S02]  /*6da0*/  SYNCS.PHASECHK.TRANS64.TRYWAIT P0, [R3+URZ+0xd0], R2 ;  /* 0x0000d002030075a7 */ /* 0x00446400080011ff */
[----:B-1----:R-:W-:Y:S05]  /*6db0*/  @!P0 NANOSLEEP.SYNCS 0x989680 ;  /* 0x009896800000895d */ /* 0x002fea0003900000 */
[----:B------:R-:W1:Y:S02]  /*6dc0*/  @!P0 SYNCS.PHASECHK.TRANS64 P0, [R3+URZ+0xd0], R2 ;  /* 0x0000d002030085a7 */ /* 0x000e6400080010ff */
[----:B-1----:R-:W-:Y:S05]  /*6dd0*/  @!P0 BRA `(.L_x_19) ;  /* 0xfffffffc00f08947 */ /* 0x002fea000383ffff */
[----:B------:R-:W-:Y:S05]  /*6de0*/  BRA `(.L_x_95) ;  /* 0xffffffa400e87947 */ /* 0x000fea000383ffff */
.L_x_22:
[----:B-1----:R-:W-:-:S07]  /*6df0*/  MOV R2, UR33 ;  /* 0x0000002100027c02 */ /* 0x002fce0008000f00 */
.L_x_96:
[----:B-1----:R1:W2:Y:S02]  /*6e00*/  SYNCS.PHASECHK.TRANS64.TRYWAIT P0, [R2+URZ+0x20], R5 ;  /* 0x00002005020075a7 */ /* 0x0022a400080011ff */
[----:B--2---:R-:W-:Y:S05]  /*6e10*/  @!P0 NANOSLEEP.SYNCS 0x989680 ;  /* 0x009896800000895d */ /* 0x004fea0003900000 */
[----:B------:R-:W2:Y:S02]  /*6e20*/  @!P0 SYNCS.PHASECHK.TRANS64 P0, [R2+URZ+0x20], R5 ;  /* 0x00002005020085a7 */ /* 0x000ea400080010ff */
[----:B--2---:R-:W-:Y:S05]  /*6e30*/  @!P0 BRA `(.L_x_96) ;  /* 0xfffffffc00f08947 */ /* 0x004fea000383ffff */
[----:B------:R-:W-:Y:S05]  /*6e40*/  BRA `(.L_x_21) ;  /* 0xffffffa800387947 */ /* 0x000fea000383ffff */
.L_x_28:
[----:B-1----:R-:W-:-:S07]  /*6e50*/  MOV R2, UR33 ;  /* 0x0000002100027c02 */ /* 0x002fce0008000f00 */
.L_x_97:
[----:B-1----:R1:W2:Y:S02]  /*6e60*/  SYNCS.PHASECHK.TRANS64.TRYWAIT P0, [R2+URZ+0x20], R5 ;  /* 0x00002005020075a7 */ /* 0x0022a400080011ff */
[----:B--2---:R-:W-:Y:S05]  /*6e70*/  @!P0 NANOSLEEP.SYNCS 0x989680 ;  /* 0x009896800000895d */ /* 0x004fea0003900000 */
[----:B------:R-:W2:Y:S02]  /*6e80*/  @!P0 SYNCS.PHASECHK.TRANS64 P0, [R2+URZ+0x20], R5 ;  /* 0x00002005020085a7 */ /* 0x000ea400080010ff */
[----:B--2---:R-:W-:Y:S05]  /*6e90*/  @!P0 BRA `(.L_x_97) ;  /* 0xfffffffc00f08947 */ /* 0x004fea000383ffff */
[----:B------:R-:W-:Y:S05]  /*6ea0*/  BRA `(.L_x_27) ;  /* 0xffffffac00107947 */ /* 0x000fea000383ffff */
.L_x_32:
[----:B-1----:R1:W2:Y:S02]  /*6eb0*/  SYNCS.PHASECHK.TRANS64.TRYWAIT P0, [R2+URZ+0x60], R3 ;  /* 0x00006003020075a7 */ /* 0x0022a400080011ff */
[----:B--2---:R-:W-:Y:S05]  /*6ec0*/  @!P0 NANOSLEEP.SYNCS 0x989680 ;  /* 0x009896800000895d */ /* 0x004fea0003900000 */
[----:B------:R-:W2:Y:S02]  /*6ed0*/  @!P0 SYNCS.PHASECHK.TRANS64 P0, [R2+URZ+0x60], R3 ;  /* 0x00006003020085a7 */ /* 0x000ea400080010ff */
[----:B--2---:R-:W-:Y:S05]  /*6ee0*/  @!P0 BRA `(.L_x_32) ;  /* 0xfffffffc00f08947 */ /* 0x004fea000383ffff */
[----:B------:R-:W-:Y:S05]  /*6ef0*/  BRA `(.L_x_98) ;  /* 0xffffffac00c87947 */ /* 0x000fea000383ffff */
.L_x_36:
[----:B----4-:R-:W-:-:S07]  /*6f00*/  MOV R0, UR5 ;  /* 0x0000000500007c02 */ /* 0x010fce0008000f00 */
.L_x_99:
[----:B-1----:R1:W2:Y:S02]  /*6f10*/  SYNCS.PHASECHK.TRANS64.TRYWAIT P0, [R0+URZ], R3 ;  /* 0x00000003000075a7 */ /* 0x0022a400080011ff */
[----:B--2---:R-:W-:Y:S05]  /*6f20*/  @!P0 NANOSLEEP.SYNCS 0x989680 ;  /* 0x009896800000895d */ /* 0x004fea0003900000 */
[----:B------:R-:W2:Y:S02]  /*6f30*/  @!P0 SYNCS.PHASECHK.TRANS64 P0, [R0+URZ], R3 ;  /* 0x00000003000085a7 */ /* 0x000ea400080010ff */
[----:B--2---:R-:W-:Y:S05]  /*6f40*/  @!P0 BRA `(.L_x_99) ;  /* 0xfffffffc00f08947 */ /* 0x004fea000383ffff */
[----:B------:R-:W-:Y:S05]  /*6f50*/  BRA `(.L_x_100) ;  /* 0xffffffb400387947 */ /* 0x000fea000383ffff */
.L_x_37:
[----:B----4-:R-:W-:-:S07]  /*6f60*/  MOV R0, UR5 ;  /* 0x0000000500007c02 */ /* 0x010fce0008000f00 */
.L_x_101:
[----:B-1----:R1:W2:Y:S02]  /*6f70*/  SYNCS.PHASECHK.TRANS64.TRYWAIT P0, [R0+URZ], R3 ;  /* 0x00000003000075a7 */ /* 0x0022a400080011ff */
[----:B--2---:R-:W-:Y:S05]  /*6f80*/  @!P0 NANOSLEEP.SYNCS 0x989680 ;  /* 0x009896800000895d */ /* 0x004fea0003900000 */
[----:B------:R-:W2:Y:S02]  /*6f90*/  @!P0 SYNCS.PHASECHK.TRANS64 P0, [R0+URZ], R3 ;  /* 0x00000003000085a7 */ /* 0x000ea400080010ff */
[----:B--2---:R-:W-:Y:S05]  /*6fa0*/  @!P0 BRA `(.L_x_101) ;  /* 0xfffffffc00f08947 */ /* 0x004fea000383ffff */
[----:B------:R-:W-:Y:S05]  /*6fb0*/  BRA `(.L_x_102) ;  /* 0xffffffb400447947 */ /* 0x000fea000383ffff */
.L_x_38:
[----:B----4-:R-:W-:-:S07]  /*6fc0*/  MOV R0, UR5 ;  /* 0x0000000500007c02 */ /* 0x010fce0008000f00 */
.L_x_103:
[----:B-1----:R1:W2:Y:S02]  /*6fd0*/  SYNCS.PHASECHK.TRANS64.TRYWAIT P0, [R0+URZ], R3 ;  /* 0x00000003000075a7 */ /* 0x0022a400080011ff */
[----:B--2---:R-:W-:Y:S05]  /*6fe0*/  @!P0 NANOSLEEP.SYNCS 0x989680 ;  /* 0x009896800000895d */ /* 0x004fea0003900000 */
[----:B------:R-:W2:Y:S02]  /*6ff0*/  @!P0 SYNCS.PHASECHK.TRANS64 P0, [R0+URZ], R3 ;  /* 0x00000003000085a7 */ /* 0x000ea400080010ff */
[----:B--2---:R-:W-:Y:S05]  /*7000*/  @!P0 BRA `(.L_x_103) ;  /* 0xfffffffc00f08947 */ /* 0x004fea000383ffff */
[----:B------:R-:W-:Y:S05]  /*7010*/  BRA `(.L_x_104) ;  /* 0xffffffb400507947 */ /* 0x000fea000383ffff */
.L_x_41:
[----:B-1----:R1:W2:Y:S02]  /*7020*/  SYNCS.PHASECHK.TRANS64.TRYWAIT P0, [R0+URZ+0xc0], R5 ;  /* 0x0000c005000075a7 */ /* 0x0022a400080011ff */
[----:B--2---:R-:W-:Y:S05]  /*7030*/  @!P0 NANOSLEEP.SYNCS 0x989680 ;  /* 0x009896800000895d */ /* 0x004fea0003900000 */
[----:B------:R-:W2:Y:S02]  /*7040*/  @!P0 SYNCS.PHASECHK.TRANS64 P0, [R0+URZ+0xc0], R5 ;  /* 0x0000c005000085a7 */ /* 0x000ea400080010ff */
[----:B--2---:R-:W-:Y:S05]  /*7050*/  @!P0 BRA `(.L_x_41) ;  /* 0xfffffffc00f08947 */ /* 0x004fea000383ffff */
[----:B------:R-:W-:Y:S05]  /*7060*/  BRA `(.L_x_105) ;  /* 0xffffffb400ac7947 */ /* 0x000fea000383ffff */
.L_x_42:
[----:B------:R-:W-:-:S07]  /*7070*/  MOV R0, UR5 ;  /* 0x0000000500007c02 */ /* 0x000fce0008000f00 */
.L_x_106:
[----:B-1----:R1:W2:Y:S02]  /*7080*/  SYNCS.PHASECHK.TRANS64.TRYWAIT P0, [R0+URZ+0x70], R5 ;  /* 0x00007005000075a7 */ /* 0x0022a400080011ff */
[----:B--2---:R-:W-:Y:S05]  /*7090*/  @!P0 NANOSLEEP.SYNCS 0x989680 ;  /* 0x009896800000895d */ /* 0x004fea0003900000 */
[----:B------:R-:W2:Y:S02]  /*70a0*/  @!P0 SYNCS.PHASECHK.TRANS64 P0, [R0+URZ+0x70], R5 ;  /* 0x00007005000085a7 */ /* 0x000ea400080010ff */
[----:B--2---:R-:W-:Y:S05]  /*70b0*/  @!P0 BRA `(.L_x_106) ;  /* 0xfffffffc00f08947 */ /* 0x004fea000383ffff */
[----:B------:R-:W-:Y:S05]  /*70c0*/  BRA `(.L_x_107) ;  /* 0xffffffb400bc7947 */ /* 0x000fea000383ffff */
.L_x_43:
[----:B-1----:R1:W2:Y:S02]  /*70d0*/  SYNCS.PHASECHK.TRANS64.TRYWAIT P1, [R0+URZ+0x60], R5 ;  /* 0x00006005000075a7 */ /* 0x0022a400080211ff */
[----:B--2---:R-:W-:Y:S05]  /*70e0*/  @!P1 NANOSLEEP.SYNCS 0x989680 ;  /* 0x009896800000995d */ /* 0x004fea0003900000 */
[----:B------:R-:W2:Y:S02]  /*70f0*/  @!P1 SYNCS.PHASECHK.TRANS64 P1, [R0+URZ+0x60], R5 ;  /* 0x00006005000095a7 */ /* 0x000ea400080210ff */
[----:B--2---:R-:W-:Y:S05]  /*7100*/  @!P1 BRA `(.L_x_43) ;  /* 0xfffffffc00f09947 */ /* 0x004fea000383ffff */
[----:B------:R-:W-:Y:S05]  /*7110*/  BRA `(.L_x_108) ;  /* 0xffffffb400ec7947 */ /* 0x000fea000383ffff */
.L_x_46:
[----:B------:R-:W-:-:S07]  /*7120*/  MOV R0, UR5 ;  /* 0x0000000500007c02 */ /* 0x000fce0008000f00 */
.L_x_109:
[----:B-1----:R1:W2:Y:S02]  /*7130*/  SYNCS.PHASECHK.TRANS64.TRYWAIT P0, [R0+URZ+0x70], R3 ;  /* 0x00007003000075a7 */ /* 0x0022a400080011ff */
[----:B--2---:R-:W-:Y:S05]  /*7140*/  @!P0 NANOSLEEP.SYNCS 0x989680 ;  /* 0x009896800000895d */ /* 0x004fea0003900000 */
[----:B------:R-:W2:Y:S02]  /*7150*/  @!P0 SYNCS.PHASECHK.TRANS64 P0, [R0+URZ+0x70], R3 ;  /* 0x00007003000085a7 */ /* 0x000ea400080010ff */
[----:B--2---:R-:W-:Y:S05]  /*7160*/  @!P0 BRA `(.L_x_109) ;  /* 0xfffffffc00f08947 */ /* 0x004fea000383ffff */
[----:B------:R-:W-:Y:S05]  /*7170*/  BRA `(.L_x_45) ;  /* 0xffffffb800407947 */ /* 0x000fea000383ffff */
.L_x_53:
[----:B-1----:R1:W2:Y:S02]  /*7180*/  SYNCS.PHASECHK.TRANS64.TRYWAIT P1, [R0+URZ+0x60], R5 ;  /* 0x00006005000075a7 */ /* 0x0022a400080211ff */
[----:B--2---:R-:W-:Y:S05]  /*7190*/  @!P1 NANOSLEEP.SYNCS 0x989680 ;  /* 0x009896800000995d */ /* 0x004fea0003900000 */
[----:B------:R-:W2:Y:S02]  /*71a0*/  @!P1 SYNCS.PHASECHK.TRANS64 P1, [R0+URZ+0x60], R5 ;  /* 0x00006005000095a7 */ /* 0x000ea400080210ff */
[----:B--2---:R-:W-:Y:S05]  /*71b0*/  @!P1 BRA `(.L_x_53) ;  /* 0xfffffffc00f09947 */ /* 0x004fea000383ffff */
[----:B------:R-:W-:Y:S05]  /*71c0*/  BRA `(.L_x_110) ;  /* 0xffffffbc00d07947 */ /* 0x000fea000383ffff */
.L_x_54:
[----:B------:R-:W-:-:S07]  /*71d0*/  MOV R3, UR6 ;  /* 0x0000000600037c02 */ /* 0x000fce0008000f00 */
.L_x_111:
[----:B-1----:R1:W2:Y:S02]  /*71e0*/  SYNCS.PHASECHK.TRANS64.TRYWAIT P0, [R3+URZ+0xa0], R0 ;  /* 0x0000a000030075a7 */ /* 0x0022a400080011ff */
[----:B--2---:R-:W-:Y:S05]  /*71f0*/  @!P0 NANOSLEEP.SYNCS 0x989680 ;  /* 0x009896800000895d */ /* 0x004fea0003900000 */
[----:B------:R-:W2:Y:S02]  /*7200*/  @!P0 SYNCS.PHASECHK.TRANS64 P0, [R3+URZ+0xa0], R0 ;  /* 0x0000a000030085a7 */ /* 0x000ea400080010ff */
[----:B--2---:R-:W-:Y:S05]  /*7210*/  @!P0 BRA `(.L_x_111) ;  /* 0xfffffffc00f08947 */ /* 0x004fea000383ffff */
[----:B------:R-:W-:Y:S05]  /*7220*/  BRA `(.L_x_112) ;  /* 0xffffffc000087947 */ /* 0x000fea000383ffff */
.L_x_57:
[----:B------:R-:W-:Y:S07]  /*7230*/  MOV R0, UR11 ;  /* 0x0000000b00007c02 */ /* 0x000fee0008000f00 */
.L_x_113:
[----:B-1----:R1:W2:Y:S02]  /*7240*/  SYNCS.PHASECHK.TRANS64.TRYWAIT P0, [R0+URZ], R3 ;  /* 0x00000003000075a7 */ /* 0x0022a400080011ff */
[----:B--2---:R-:W-:Y:S05]  /*7250*/  @!P0 NANOSLEEP.SYNCS 0x989680 ;  /* 0x009896800000895d */ /* 0x004fea0003900000 */
[----:B------:R-:W2:Y:S02]  /*7260*/  @!P0 SYNCS.PHASECHK.TRANS64 P0, [R0+URZ], R3 ;  /* 0x00000003000085a7 */ /* 0x000ea400080010ff */
[----:B--2---:R-:W-:Y:S05]  /*7270*/  @!P0 BRA `(.L_x_113) ;  /* 0xfffffffc00f08947 */ /* 0x004fea000383ffff */
[----:B------:R-:W-:Y:S05]  /*7280*/  BRA `(.L_x_56) ;  /* 0xffffffc000247947 */ /* 0x000fea000383ffff */
.L_x_60:
[----:B------:R-:W-:-:S07]  /*7290*/  MOV R0, UR6 ;  /* 0x0000000600007c02 */ /* 0x000fce0008000f00 */
.L_x_114:
[----:B--2---:R2:W4:Y:S02]  /*72a0*/  SYNCS.PHASECHK.TRANS64.TRYWAIT P0, [R0+URZ], R3 ;  /* 0x00000003000075a7 */ /* 0x00452400080011ff */
[----:B----4-:R-:W-:Y:S05]  /*72b0*/  @!P0 NANOSLEEP.SYNCS 0x989680 ;  /* 0x009896800000895d */ /* 0x010fea0003900000 */
[----:B------:R-:W4:Y:S02]  /*72c0*/  @!P0 SYNCS.PHASECHK.TRANS64 P0, [R0+URZ], R3 ;  /* 0x00000003000085a7 */ /* 0x000f2400080010ff */
[----:B----4-:R-:W-:Y:S05]  /*72d0*/  @!P0 BRA `(.L_x_114) ;  /* 0xfffffffc00f08947 */ /* 0x010fea000383ffff */
[----:B------:R-:W-:Y:S05]  /*72e0*/  BRA `(.L_x_115) ;  /* 0xffffffc400507947 */ /* 0x000fea000383ffff */
.L_x_61:
[----:B------:R-:W-:-:S07]  /*72f0*/  MOV R0, UR6 ;  /* 0x0000000600007c02 */ /* 0x000fce0008000f00 */
.L_x_116:
[----:B-1----:R1:W2:Y:S02]  /*7300*/  SYNCS.PHASECHK.TRANS64.TRYWAIT P0, [R0+URZ], R3 ;  /* 0x00000003000075a7 */ /* 0x0022a400080011ff */
[----:B--2---:R-:W-:Y:S05]  /*7310*/  @!P0 NANOSLEEP.SYNCS 0x989680 ;  /* 0x009896800000895d */ /* 0x004fea0003900000 */
[----:B------:R-:W2:Y:S02]  /*7320*/  @!P0 SYNCS.PHASECHK.TRANS64 P0, [R0+URZ], R3 ;  /* 0x00000003000085a7 */ /* 0x000ea400080010ff */
[----:B--2---:R-:W-:Y:S05]  /*7330*/  @!P0 BRA `(.L_x_116) ;  /* 0xfffffffc00f08947 */ /* 0x004fea000383ffff */
[----:B------:R-:W-:Y:S05]  /*7340*/  BRA `(.L_x_117) ;  /* 0xffffffc4005c7947 */ /* 0x000fea000383ffff */
.L_x_62:
[----:B------:R-:W-:-:S07]  /*7350*/  MOV R0, UR6 ;  /* 0x0000000600007c02 */ /* 0x000fce0008000f00 */
.L_x_118:
[----:B-1----:R1:W2:Y:S02]  /*7360*/  SYNCS.PHASECHK.TRANS64.TRYWAIT P0, [R0+URZ], R3 ;  /* 0x00000003000075a7 */ /* 0x0022a400080011ff */
[----:B--2---:R-:W-:Y:S05]  /*7370*/  @!P0 NANOSLEEP.SYNCS 0x989680 ;  /* 0x009896800000895d */ /* 0x004fea0003900000 */
[----:B------:R-:W2:Y:S02]  /*7380*/  @!P0 SYNCS.PHASECHK.TRANS64 P0, [R0+URZ], R3 ;  /* 0x00000003000085a7 */ /* 0x000ea400080010ff */
[----:B--2---:R-:W-:Y:S05]  /*7390*/  @!P0 BRA `(.L_x_118) ;  /* 0xfffffffc00f08947 */ /* 0x004fea000383ffff */
[----:B------:R-:W-:Y:S05]  /*73a0*/  BRA `(.L_x_119) ;  /* 0xffffffc400687947 */ /* 0x000fea000383ffff */
.L_x_63:
[----:B------:R-:W-:-:S07]  /*73b0*/  MOV R0, UR7 ;  /* 0x0000000700007c02 */ /* 0x000fce0008000f00 */
.L_x_120:
[----:B-1----:R1:W2:Y:S02]  /*73c0*/  SYNCS.PHASECHK.TRANS64.TRYWAIT P0, [R0+URZ], R3 ;  /* 0x00000003000075a7 */ /* 0x0022a400080011ff */
[----:B--2---:R-:W-:Y:S05]  /*73d0*/  @!P0 NANOSLEEP.SYNCS 0x989680 ;  /* 0x009896800000895d */ /* 0x004fea0003900000 */
[----:B------:R-:W2:Y:S02]  /*73e0*/  @!P0 SYNCS.PHASECHK.TRANS64 P0, [R0+URZ], R3 ;  /* 0x00000003000085a7 */ /* 0x000ea400080010ff */
[----:B--2---:R-:W-:Y:S05]  /*73f0*/  @!P0 BRA `(.L_x_120) ;  /* 0xfffffffc00f08947 */ /* 0x004fea000383ffff */
[----:B------:R-:W-:Y:S05]  /*7400*/  BRA `(.L_x_121) ;  /* 0xffffffc400747947 */ /* 0x000fea000383ffff */
.L_x_68:
[----:B---3--:R3:W1:Y:S02]  /*7410*/  SYNCS.PHASECHK.TRANS64.TRYWAIT P0, [R0+URZ+0x60], R3 ;  /* 0x00006003000075a7 */ /* 0x00866400080011ff */
[----:B-1----:R-:W-:Y:S05]  /*7420*/  @!P0 NANOSLEEP.SYNCS 0x989680 ;  /* 0x009896800000895d */ /* 0x002fea0003900000 */
[----:B------:R-:W1:Y:S02]  /*7430*/  @!P0 SYNCS.PHASECHK.TRANS64 P0, [R0+URZ+0x60], R3 ;  /* 0x00006003000085a7 */ /* 0x000e6400080010ff */
[----:B-1----:R-:W-:Y:S05]  /*7440*/  @!P0 BRA `(.L_x_68) ;  /* 0xfffffffc00f08947 */ /* 0x002fea000383ffff */
[----:B------:R-:W-:Y:S05]  /*7450*/  BRA `(.L_x_122) ;  /* 0xffffffc800707947 */ /* 0x000fea000383ffff */
.L_x_71:
[----:B------:R-:W-:Y:S07]  /*7460*/  MOV R0, UR6 ;  /* 0x0000000600007c02 */ /* 0x000fee0008000f00 */
.L_x_123:
[----:B-1----:R1:W3:Y:S02]  /*7470*/  SYNCS.PHASECHK.TRANS64.TRYWAIT P0, [R0+URZ+0x58], R3 ;  /* 0x00005803000075a7 */ /* 0x0022e400080011ff */
[----:B---3--:R-:W-:Y:S05]  /*7480*/  @!P0 NANOSLEEP.SYNCS 0x989680 ;  /* 0x009896800000895d */ /* 0x008fea0003900000 */
[----:B------:R-:W3:Y:S02]  /*7490*/  @!P0 SYNCS.PHASECHK.TRANS64 P0, [R0+URZ+0x58], R3 ;  /* 0x00005803000085a7 */ /* 0x000ee400080010ff */
[----:B---3--:R-:W-:Y:S05]  /*74a0*/  @!P0 BRA `(.L_x_123) ;  /* 0xfffffffc00f08947 */ /* 0x008fea000383ffff */
[----:B------:R-:W-:Y:S05]  /*74b0*/  BRA `(.L_x_70) ;  /* 0xffffffcc005c7947 */ /* 0x000fea000383ffff */
.L_x_74:
[----:B------:R-:W-:Y:S07]  /*74c0*/  MOV R3, UR6 ;  /* 0x0000000600037c02 */ /* 0x000fee0008000f00 */
.L_x_124:
[----:B-1----:R1:W2:Y:S02]  /*74d0*/  SYNCS.PHASECHK.TRANS64.TRYWAIT P2, [R3+URZ+0x48], R26 ;  /* 0x0000481a030075a7 */ /* 0x0022a400080411ff */
[----:B--2---:R-:W-:Y:S05]  /*74e0*/  @!P2 NANOSLEEP.SYNCS 0x989680 ;  /* 0x009896800000a95d */ /* 0x004fea0003900000 */
[----:B------:R-:W2:Y:S02]  /*74f0*/  @!P2 SYNCS.PHASECHK.TRANS64 P2, [R3+URZ+0x48], R26 ;  /* 0x0000481a0300a5a7 */ /* 0x000ea400080410ff */
[----:B--2---:R-:W-:Y:S05]  /*7500*/  @!P2 BRA `(.L_x_124) ;  /* 0xfffffffc00f0a947 */ /* 0x004fea000383ffff */
[----:B------:R-:W-:Y:S05]  /*7510*/  BRA `(.L_x_125) ;  /* 0xffffffcc00f07947 */ /* 0x000fea000383ffff */
.L_x_77:
[----:B--2---:R2:W4:Y:S02]  /*7520*/  SYNCS.PHASECHK.TRANS64.TRYWAIT P0, [R0+URZ+0x60], R3 ;  /* 0x00006003000075a7 */ /* 0x00452400080011ff */
[----:B----4-:R-:W-:Y:S05]  /*7530*/  @!P0 NANOSLEEP.SYNCS 0x989680 ;  /* 0x009896800000895d */ /* 0x010fea0003900000 */
[----:B------:R-:W4:Y:S02]  /*7540*/  @!P0 SYNCS.PHASECHK.TRANS64 P0, [R0+URZ+0x60], R3 ;  /* 0x00006003000085a7 */ /* 0x000f2400080010ff */
[----:B----4-:R-:W-:Y:S05]  /*7550*/  @!P0 BRA `(.L_x_77) ;  /* 0xfffffffc00f08947 */ /* 0x010fea000383ffff */
[----:B------:R-:W-:Y:S05]  /*7560*/  BRA `(.L_x_126) ;  /* 0xffffffd400507947 */ /* 0x000fea000383ffff */
.L_x_88:
[----:B-1----:R-:W-:Y:S04]  /*7570*/  MOV R0, UR43 ;  /* 0x0000002b00007c02 */ /* 0x002fe80008000f00 */
[----:B------:R1:W2:Y:S03]  /*7580*/  SYNCS.PHASECHK.TRANS64.TRYWAIT P1, [R0+URZ+0x40], R3 ;  /* 0x00004003000075a7 */ /* 0x0002a600080211ff */
[----:B--2---:R-:W-:Y:S05]  /*7590*/  @!P1 NANOSLEEP.SYNCS 0x989680 ;  /* 0x009896800000995d */ /* 0x004fea0003900000 */
[----:B------:R-:W2:Y:S02]  /*75a0*/  @!P1 SYNCS.PHASECHK.TRANS64 P1, [R0+URZ+0x40], R3 ;  /* 0x00004003000095a7 */ /* 0x000ea400080210ff */
[----:B--2---:R-:W-:Y:S05]  /*75b0*/  @!P1 BRA `(.L_x_88) ;  /* 0xfffffffc00ec9947 */ /* 0x004fea000383ffff */
[----:B------:R-:W-:Y:S05]  /*75c0*/  BRA `(.L_x_87) ;  /* 0xffffffe0004c7947 */ /* 0x000fea000383ffff */
.L_x_90:
[----:B------:R1:W1:Y:S02]  /*75d0*/  SYNCS.PHASECHK.TRANS64.TRYWAIT P1, [R148+URZ+0x80], R5 ;  /* 0x00008005940075a7 */ /* 0x00026400080211ff */
[----:B-1----:R-:W-:Y:S05]  /*75e0*/  @!P1 NANOSLEEP.SYNCS 0x989680 ;  /* 0x009896800000995d */ /* 0x002fea0003900000 */
[----:B------:R-:W1:Y:S02]  /*75f0*/  @!P1 SYNCS.PHASECHK.TRANS64 P1, [R148+URZ+0x80], R5 ;  /* 0x00008005940095a7 */ /* 0x000e6400080210ff */
[----:B-1----:R-:W-:Y:S05]  /*7600*/  @!P1 BRA `(.L_x_90) ;  /* 0xfffffffc00f09947 */ /* 0x002fea000383ffff */
[----:B------:R-:W-:Y:S05]  /*7610*/  BRA `(.L_x_89) ;  /* 0xffffffe000907947 */ /* 0x000fea000383ffff */
        .weak           $__internal_0_$__cuda_sm10x_tcgen05_guardrail_trap_col_being_dealloced_not_returned_by_alloc
        .type           $__internal_0_$__cuda_sm10x_tcgen05_guardrail_trap_col_being_dealloced_not_returned_by_alloc,@function
        .size           $__internal_0_$__cuda_sm10x_tcgen05_guardrail_trap_col_being_dealloced_not_returned_by_alloc,($__internal_1_$__cuda_sm10x_tcgen05_guardrail_trap_phase_invalid_during_alloc - $__internal_0_$__cuda_sm10x_tcgen05_guardrail_trap_col_being_dealloced_not_returned_by_alloc)
$__internal_0_$__cuda_sm10x_tcgen05_guardrail_trap_col_being_dealloced_not_returned_by_alloc:
[----:B------:R-:W-:Y:S05]  /*7620*/  BPT.TRAP 0x1 ;  /* 0x000000040000795c */ /* 0x000fea0000300000 */
[----:B------:R-:W-:-:S04]  /*7630*/  HFMA2 R3, -RZ, RZ, 0, 0 ;  /* 0x00000000ff037431 */ /* 0x000fc800000001ff */
[----:B------:R-:W-:Y:S05]  /*7640*/  RET.REL.NODEC R2 `(_ZN7cutlass13device_kernelINS_4gemm6kernel13GemmUniversalIN4cute5tupleIJiiiiEEENS1_10collective13CollectiveMmaINS1_35MainloopSm100TmaUmmaWarpSpecializedILi4ELi2ELi4ENS5_IJNS4_1CILi1EEESB_SB_EEEEENS5_IJNSA_ILi128EEENSA_ILi64EEENSA_ILi256EEEEEEaNS5_IJlSB_lEEEaSI_NS4_8TiledMMAINS4_8MMA_AtomIJNS4_15SM100_MMA_S8_SSIaaiLi128ELi64ELNS4_4UMMA5MajorE0ELSN_0ELNSM_8SaturateE0EEEEEENS4_6LayoutISC_NS5_IJNSA_ILi0EEESS_SS_EEEEENS5_IJNS4_10UnderscoreESV_SV_EEEEENS4_13SM90_TMA_LOADENS4_14ComposedLayoutINS4_7SwizzleILi3ELi4ELi3EEENS4_18smem_ptr_flag_bitsILi8EEENSR_INS5_IJNSA_ILi8EEESE_EEENS5_IJSE_SB_EEEEEEEvNS4_8identityESY_S18_vS19_EENS_8epilogue10collective18CollectiveEpilogueINS1B_23Sm100TmaWarpSpecializedILi1ELi1ELi64ELb0ELb0EEEJSH_NS5_IJNSR_ISE_SB_EENSR_ISF_SB_EEEEEaSI_aSI_NS1B_6fusion15FusionCallbacksIS1F_NS1J_17LinearCombinationIaiaiLNS_15FloatRoundStyleE2EEESH_S1I_JEEENS4_5SM1004TMEM4LOAD26SM100_TMEM_LOAD_32dp32b64xESY_NSZ_INS10_ILi2ELi4ELi3EEES13_NSR_INS5_IJS14_SF_EEENS5_IJSF_SB_EEEEEEENS4_39AutoVectorizingCopyWithAssumedAlignmentILi128EEENS4_14SM90_TMA_STOREES1X_S1Z_S1Z_EEEvvEEEEvNT_6ParamsE) ;  /* 0xffffff88026c7950 */ /* 0x000fea0003c3ffff */
        .weak           $__internal_1_$__cuda_sm10x_tcgen05_guardrail_trap_phase_invalid_during_alloc
        .type           $__internal_1_$__cuda_sm10x_tcgen05_guardrail_trap_phase_invalid_during_alloc,@function
        .size           $__internal_1_$__cuda_sm10x_tcgen05_guardrail_trap_phase_invalid_during_alloc,($__internal_2_$__cuda_sm10x_tcgen05_guardrail_trap_unallocated_columns_being_dealloced - $__internal_1_$__cuda_sm10x_tcgen05_guardrail_trap_phase_invalid_during_alloc)
$__internal_1_$__cuda_sm10x_tcgen05_guardrail_trap_phase_invalid_during_alloc:
[----:B------:R-:W-:Y:S05]  /*7650*/  BPT.TRAP 0x1 ;  /* 0x000000040000795c */ /* 0x000fea0000300000 */
[----:B------:R-:W-:-:S04]  /*7660*/  MOV R3, 0x0 ;  /* 0x0000000000037802 */ /* 0x000fc80000000f00 */
[----:B------:R-:W-:Y:S05]  /*7670*/  RET.REL.NODEC R2 `(_ZN7cutlass13device_kernelINS_4gemm6kernel13GemmUniversalIN4cute5tupleIJiiiiEEENS1_10collective13CollectiveMmaINS1_35MainloopSm100TmaUmmaWarpSpecializedILi4ELi2ELi4ENS5_IJNS4_1CILi1EEESB_SB_EEEEENS5_IJNSA_ILi128EEENSA_ILi64EEENSA_ILi256EEEEEEaNS5_IJlSB_lEEEaSI_NS4_8TiledMMAINS4_8MMA_AtomIJNS4_15SM100_MMA_S8_SSIaaiLi128ELi64ELNS4_4UMMA5MajorE0ELSN_0ELNSM_8SaturateE0EEEEEENS4_6LayoutISC_NS5_IJNSA_ILi0EEESS_SS_EEEEENS5_IJNS4_10UnderscoreESV_SV_EEEEENS4_13SM90_TMA_LOADENS4_14ComposedLayoutINS4_7SwizzleILi3ELi4ELi3EEENS4_18smem_ptr_flag_bitsILi8EEENSR_INS5_IJNSA_ILi8EEESE_EEENS5_IJSE_SB_EEEEEEEvNS4_8identityESY_S18_vS19_EENS_8epilogue10collective18CollectiveEpilogueINS1B_23Sm100TmaWarpSpecializedILi1ELi1ELi64ELb0ELb0EEEJSH_NS5_IJNSR_ISE_SB_EENSR_ISF_SB_EEEEEaSI_aSI_NS1B_6fusion15FusionCallbacksIS1F_NS1J_17LinearCombinationIaiaiLNS_15FloatRoundStyleE2EEESH_S1I_JEEENS4_5SM1004TMEM4LOAD26SM100_TMEM_LOAD_32dp32b64xESY_NSZ_INS10_ILi2ELi4ELi3EEES13_NSR_INS5_IJS14_SF_EEENS5_IJSF_SB_EEEEEEENS4_39AutoVectorizingCopyWithAssumedAlignmentILi128EEENS4_14SM90_TMA_STOREES1X_S1Z_S1Z_EEEvvEEEEvNT_6ParamsE) ;  /* 0xffffff8802607950 */ /* 0x000fea0003c3ffff */
        .weak           $__internal_2_$__cuda_sm10x_tcgen05_guardrail_trap_unallocated_columns_being_dealloced
        .type           $__internal_2_$__cuda_sm10x_tcgen05_guardrail_trap_unallocated_columns_being_dealloced,@function
        .size           $__internal_2_$__cuda_sm10x_tcgen05_guardrail_trap_unallocated_columns_being_dealloced,(.L_x_128 - $__internal_2_$__cuda_sm10x_tcgen05_guardrail_trap_unallocated_columns_being_dealloced)
$__internal_2_$__cuda_sm10x_tcgen05_guardrail_trap_unallocated_columns_being_dealloced:
[----:B------:R-:W-:Y:S05]  /*7680*/  BPT.TRAP 0x1 ;  /* 0x000000040000795c */ /* 0x000fea0000300000 */
[----:B------:R-:W-:-:S04]  /*7690*/  HFMA2 R3, -RZ, RZ, 0, 0 ;  /* 0x00000000ff037431 */ /* 0x000fc800000001ff */
[----:B------:R-:W-:Y:S05]  /*76a0*/  RET.REL.NODEC R2 `(_ZN7cutlass13device_kernelINS_4gemm6kernel13GemmUniversalIN4cute5tupleIJiiiiEEENS1_10collective13CollectiveMmaINS1_35MainloopSm100TmaUmmaWarpSpecializedILi4ELi2ELi4ENS5_IJNS4_1CILi1EEESB_SB_EEEEENS5_IJNSA_ILi128EEENSA_ILi64EEENSA_ILi256EEEEEEaNS5_IJlSB_lEEEaSI_NS4_8TiledMMAINS4_8MMA_AtomIJNS4_15SM100_MMA_S8_SSIaaiLi128ELi64ELNS4_4UMMA5MajorE0ELSN_0ELNSM_8SaturateE0EEEEEENS4_6LayoutISC_NS5_IJNSA_ILi0EEESS_SS_EEEEENS5_IJNS4_10UnderscoreESV_SV_EEEEENS4_13SM90_TMA_LOADENS4_14ComposedLayoutINS4_7SwizzleILi3ELi4ELi3EEENS4_18smem_ptr_flag_bitsILi8EEENSR_INS5_IJNSA_ILi8EEESE_EEENS5_IJSE_SB_EEEEEEEvNS4_8identityESY_S18_vS19_EENS_8epilogue10collective18CollectiveEpilogueINS1B_23Sm100TmaWarpSpecializedILi1ELi1ELi64ELb0ELb0EEEJSH_NS5_IJNSR_ISE_SB_EENSR_ISF_SB_EEEEEaSI_aSI_NS1B_6fusion15FusionCallbacksIS1F_NS1J_17LinearCombinationIaiaiLNS_15FloatRoundStyleE2EEESH_S1I_JEEENS4_5SM1004TMEM4LOAD26SM100_TMEM_LOAD_32dp32b64xESY_NSZ_INS10_ILi2ELi4ELi3EEES13_NSR_INS5_IJS14_SF_EEENS5_IJSF_SB_EEEEEEENS4_39AutoVectorizingCopyWithAssumedAlignmentILi128EEENS4_14SM90_TMA_STOREES1X_S1Z_S1Z_EEEvvEEEEvNT_6ParamsE) ;  /* 0xffffff8802547950 */ /* 0x000fea0003c3ffff */
.L_x_127:
[----:B------:R-:W-:-:S00]  /*76b0*/  BRA `(.L_x_127) ;  /* 0xfffffffc00fc7947 */ /* 0x000fc0000383ffff */
[----:B------:R-:W-:-:S00]  /*76c0*/  NOP ;  /* 0x0000000000007918 */ /* 0x000fc00000000000 */
        /* <DEDUP_REMOVED lines=11> */
.L_x_128:


//--------------------- .nv.global.init           --------------------------
	.section	.nv.global.init,"aw",@progbits
.nv.global.init:
	.type		$str$27,@object
	.size		$str$27,($str$28 - $str$27)
$str$27:
        /*0000*/ 	.byte	0x28, 0x61, 0x64, 0x64, 0x72, 0x65, 0x73, 0x73, 0x20, 0x26, 0x20, 0x6d, 0x61, 0x73, 0x6b, 0x29
        /*0010*/ 	.byte	0x20, 0x3d, 0x3d, 0x20, 0x30, 0x00
	.type		$str$28,@object
	.size		$str$28,($str$26 - $str$28)
$str$28:
        /*0016*/ 	.byte	0x2f, 0x74, 0x6d, 0x70, 0x2f, 0x63, 0x75, 0x74, 0x6c, 0x61, 0x73, 0x73, 0x5f, 0x73, 0x77, 0x65
        /*0026*/ 	.byte	0x65, 0x70, 0x5f, 0x73, 0x72, 0x63, 0x2f, 0x69, 0x6e, 0x63, 0x6c, 0x75, 0x64, 0x65, 0x2f, 0x63
        /*0036*/ 	.byte	0x75, 0x74, 0x65, 0x2f, 0x70, 0x6f, 0x69, 0x6e, 0x74, 0x65, 0x72, 0x5f, 0x66, 0x6c, 0x61, 0x67
        /*0046*/ 	.byte	0x67, 0x65, 0x64, 0x2e, 0x68, 0x70, 0x70, 0x00
	.type		$str$26,@object
	.size		$str$26,($str$25 - $str$26)
$str$26:
        /*004e*/ 	.byte	0x2f, 0x74, 0x6d, 0x70, 0x2f, 0x63, 0x75, 0x74, 0x6c, 0x61, 0x73, 0x73, 0x5f, 0x73, 0x77, 0x65
        /*005e*/ 	.byte	0x65, 0x70, 0x5f, 0x73, 0x72, 0x63, 0x2f, 0x69, 0x6e, 0x63, 0x6c, 0x75, 0x64, 0x65, 0x2f, 0x63
        /*006e*/ 	.byte	0x75, 0x74, 0x65, 0x2f, 0x61, 0x74, 0x6f, 0x6d, 0x2f, 0x63, 0x6f, 0x70, 0x79, 0x5f, 0x74, 0x72
        /*007e*/ 	.byte	0x61, 0x69, 0x74, 0x73, 0x5f, 0x73, 0x6d, 0x31, 0x30, 0x30, 0x2e, 0x68, 0x70, 0x70, 0x00
	.type		$str$25,@object
	.size		$str$25,(__unnamed_1 - $str$25)
$str$25:
        /*008d*/ 	.byte	0x28, 0x28, 0x75, 0x69, 0x6e, 0x74, 0x33, 0x32, 0x5f, 0x74, 0x28, 0x74, 0x68, 0x72, 0x65, 0x61
        /*009d*/ 	.byte	0x64, 0x49, 0x64, 0x78, 0x2e, 0x78, 0x29, 0x20, 0x2f, 0x20, 0x33, 0x32, 0x29, 0x20, 0x25, 0x20
        /*00ad*/ 	.byte	0x34, 0x29, 0x20, 0x3d, 0x3d, 0x20, 0x28, 0x28, 0x28, 0x74, 0x6d, 0x65, 0x6d, 0x5f, 0x61, 0x64
        /*00bd*/ 	.byte	0x64, 0x72, 0x20, 0x3e, 0x3e, 0x20, 0x31, 0x36, 0x29, 0x20, 0x2f, 0x20, 0x33, 0x32, 0x29, 0x20
        /*00cd*/ 	.byte	0x25, 0x20, 0x34, 0x29, 0x00
	.type		__unnamed_1,@object
	.size		__unnamed_1,(__unnamed_2 - __unnamed_1)
__unnamed_1:
        /*00d2*/ 	.byte	0x61, 0x75, 0x74, 0x6f, 0x20, 0x63, 0x75, 0x74, 0x65, 0x3a, 0x3a, 0x61, 0x73, 0x5f, 0x70, 0x6f
        /* <DEDUP_REMOVED lines=24> */
        /*0262*/ 	.byte	0x5d, 0x00
	.type		__unnamed_2,@object
	.size		__unnamed_2,(.L_2 - __unnamed_2)
__unnamed_2:
        /* <DEDUP_REMOVED lines=42> */
        /*0504*/ 	.byte	0x43, 0x3c, 0x30, 0x3e, 0x3e, 0x3e, 0x3e, 0x5d, 0x00
.L_2:


//--------------------- .nv.shared._ZN7cutlass13device_kernelINS_4gemm6kernel13GemmUniversalIN4cute5tupleIJiiiiEEENS1_10collective13CollectiveMmaINS1_35MainloopSm100TmaUmmaWarpSpecializedILi4ELi2ELi4ENS5_IJNS4_1CILi1EEESB_SB_EEEEENS5_IJNSA_ILi128EEENSA_ILi64EEENSA_ILi256EEEEEEaNS5_IJlSB_lEEEaSI_NS4_8TiledMMAINS4_8MMA_AtomIJNS4_15SM100_MMA_S8_SSIaaiLi128ELi64ELNS4_4UMMA5MajorE0ELSN_0ELNSM_8SaturateE0EEEEEENS4_6LayoutISC_NS5_IJNSA_ILi0EEESS_SS_EEEEENS5_IJNS4_10UnderscoreESV_SV_EEEEENS4_13SM90_TMA_LOADENS4_14ComposedLayoutINS4_7SwizzleILi3ELi4ELi3EEENS4_18smem_ptr_flag_bitsILi8EEENSR_INS5_IJNSA_ILi8EEESE_EEENS5_IJSE_SB_EEEEEEEvNS4_8identityESY_S18_vS19_EENS_8epilogue10collective18CollectiveEpilogueINS1B_23Sm100TmaWarpSpecializedILi1ELi1ELi64ELb0ELb0EEEJSH_NS5_IJNSR_ISE_SB_EENSR_ISF_SB_EEEEEaSI_aSI_NS1B_6fusion15FusionCallbacksIS1F_NS1J_17LinearCombinationIaiaiLNS_15FloatRoundStyleE2EEESH_S1I_JEEENS4_5SM1004TMEM4LOAD26SM100_TMEM_LOAD_32dp32b64xESY_NSZ_INS10_ILi2ELi4ELi3EEES13_NSR_INS5_IJS14_SF_EEENS5_IJSF_SB_EEEEEEENS4_39AutoVectorizingCopyWithAssumedAlignmentILi128EEENS4_14SM90_TMA_STOREES1X_S1Z_S1Z_EEEvvEEEEvNT_6ParamsE --------------------------
	.section	.nv.shared._ZN7cutlass13device_kernelINS_4gemm6kernel13GemmUniversalIN4cute5tupleIJiiiiEEENS1_10collective13CollectiveMmaINS1_35MainloopSm100TmaUmmaWarpSpecializedILi4ELi2ELi4ENS5_IJNS4_1CILi1EEESB_SB_EEEEENS5_IJNSA_ILi128EEENSA_ILi64EEENSA_ILi256EEEEEEaNS5_IJlSB_lEEEaSI_NS4_8TiledMMAINS4_8MMA_AtomIJNS4_15SM100_MMA_S8_SSIaaiLi128ELi64ELNS4_4UMMA5MajorE0ELSN_0ELNSM_8SaturateE0EEEEEENS4_6LayoutISC_NS5_IJNSA_ILi0EEESS_SS_EEEEENS5_IJNS4_10UnderscoreESV_SV_EEEEENS4_13SM90_TMA_LOADENS4_14ComposedLayoutINS4_7SwizzleILi3ELi4ELi3EEENS4_18smem_ptr_flag_bitsILi8EEENSR_INS5_IJNSA_ILi8EEESE_EEENS5_IJSE_SB_EEEEEEEvNS4_8identityESY_S18_vS19_EENS_8epilogue10collective18CollectiveEpilogueINS1B_23Sm100TmaWarpSpecializedILi1ELi1ELi64ELb0ELb0EEEJSH_NS5_IJNSR_ISE_SB_EENSR_ISF_SB_EEEEEaSI_aSI_NS1B_6fusion15FusionCallbacksIS1F_NS1J_17LinearCombinationIaiaiLNS_15FloatRoundStyleE2EEESH_S1I_JEEENS4_5SM1004TMEM4LOAD26SM100_TMEM_LOAD_32dp32b64xESY_NSZ_INS10_ILi2ELi4ELi3EEES13_NSR_INS5_IJS14_SF_EEENS5_IJSF_SB_EEEEEEENS4_39AutoVectorizingCopyWithAssumedAlignmentILi128EEENS4_14SM90_TMA_STOREES1X_S1Z_S1Z_EEEvvEEEEvNT_6ParamsE,"aw",@nobits
	.sectionflags	@""
	.align	16
	.zero		1024


//--------------------- .nv.shared.reserved.0     --------------------------
	.section	.nv.shared.reserved.0,"aw",@nobits
	.weak		__nv_reservedSMEM_offset_0_alias
	.size		__nv_reservedSMEM_offset_0_alias, 0, 64
	.other		__nv_reservedSMEM_offset_0_alias,@"STO_CUDA_RESERVED_SHARED STV_DEFAULT"
__nv_reservedSMEM_offset_0_alias:
	.zero		0
.nv.shared.reserved.0:
	.zero		64
	.weak		__nv_reservedSMEM_tcgen05_partition
	.type		__nv_reservedSMEM_tcgen05_partition,@object
	.size		__nv_reservedSMEM_tcgen05_partition,(.L_0 - __nv_reservedSMEM_tcgen05_partition)
__nv_reservedSMEM_tcgen05_partition:
	.zero		32
.L_0:


//--------------------- .nv.global                --------------------------
	.section	.nv.global,"aw",@nobits
.nv.global:
	.type		_ZN40_INTERNAL_1b8c4aeb_4_k_cu_82684722_259804cute1_E,@object
	.size		_ZN40_INTERNAL_1b8c4aeb_4_k_cu_82684722_259804cute1_E,(_ZN40_INTERNAL_1b8c4aeb_4_k_cu_82684722_259804cuda3std3__45__cpo6cbeginE - _ZN40_INTERNAL_1b8c4aeb_4_k_cu_82684722_259804cute1_E)
_ZN40_INTERNAL_1b8c4aeb_4_k_cu_82684722_259804cute1_E:
	.zero		1
	.type		_ZN40_INTERNAL_1b8c4aeb_4_k_cu_82684722_259804cuda3std3__45__cpo6cbeginE,@object
	.size		_ZN40_INTERNAL_1b8c4aeb_4_k_cu_82684722_259804cuda3std3__45__cpo6cbeginE,(_ZN40_INTERNAL_1b8c4aeb_4_k_cu_82684722_259804cuda3std3__48in_placeE - _ZN40_INTERNAL_1b8c4aeb_4_k_cu_82684722_259804cuda3std3__45__cpo6cbeginE)
_ZN40_INTERNAL_1b8c4aeb_4_k_cu_82684722_259804cuda3std3__45__cpo6cbeginE:
	.zero		1
	.type		_ZN40_INTERNAL_1b8c4aeb_4_k_cu_82684722_259804cuda3std3__48in_placeE,@object
	.size		_ZN40_INTERNAL_1b8c4aeb_4_k_cu_82684722_259804cuda3std3__48in_placeE,(_ZN40_INTERNAL_1b8c4aeb_4_k_cu_82684722_259804cuda3std6ranges3__45__cpo9iter_moveE - _ZN40_INTERNAL_1b8c4aeb_4_k_cu_82684722_259804cuda3std3__48in_placeE)
_ZN40_INTERNAL_1b8c4aeb_4_k_cu_82684722_259804cuda3std3__48in_placeE:
	.zero		1
	.type		_ZN40_INTERNAL_1b8c4aeb_4_k_cu_82684722_259804cuda3std6ranges3__45__cpo9iter_moveE,@object
	.size		_ZN40_INTERNAL_1b8c4aeb_4_k_cu_82684722_259804cuda3std6ranges3__45__cpo9iter_moveE,(_ZN40_INTERNAL_1b8c4aeb_4_k_cu_82684722_259804cuda3std3__45__cpo5beginE - _ZN40_INTERNAL_1b8c4aeb_4_k_cu_82684722_259804cuda3std6ranges3__45__cpo9iter_moveE)
_ZN40_INTERNAL_1b8c4aeb_4_k_cu_82684722_259804cuda3std6ranges3__45__cpo9iter_moveE:
	.zero		1
	.type		_ZN40_INTERNAL_1b8c4aeb_4_k_cu_82684722_259804cuda3std3__45__cpo5beginE,@object
	.size		_ZN40_INTERNAL_1b8c4aeb_4_k_cu_82684722_259804cuda3std3__45__cpo5beginE,(_ZN40_INTERNAL_1b8c4aeb_4_k_cu_82684722_259804cuda3std3__442_GLOBAL__N__1b8c4aeb_4_k_cu_82684722_259806ignoreE - _ZN40_INTERNAL_1b8c4aeb_4_k_cu_82684722_259804cuda3std3__45__cpo5beginE)
_ZN40_INTERNAL_1b8c4aeb_4_k_cu_82684722_259804cuda3std3__45__cpo5beginE:
	.zero		1
	.type		_ZN40_INTERNAL_1b8c4aeb_4_k_cu_82684722_259804cuda3std3__442_GLOBAL__N__1b8c4aeb_4_k_cu_82684722_259806ignoreE,@object
	.size		_ZN40_INTERNAL_1b8c4aeb_4_k_cu_82684722_259804cuda3std3__442_GLOBAL__N__1b8c4aeb_4_k_cu_82684722_259806ignoreE,(_ZN40_INTERNAL_1b8c4aeb_4_k_cu_82684722_259804cute7productE - _ZN40_INTERNAL_1b8c4aeb_4_k_cu_82684722_259804cuda3std3__442_GLOBAL__N__1b8c4aeb_4_k_cu_82684722_259806ignoreE)
_ZN40_INTERNAL_1b8c4aeb_4_k_cu_82684722_259804cuda3std3__442_GLOBAL__N__1b8c4aeb_4_k_cu_82684722_259806ignoreE:
	.zero		1
	.type		_ZN40_INTERNAL_1b8c4aeb_4_k_cu_82684722_259804cute7productE,@object
	.size		_ZN40_INTERNAL_1b8c4aeb_4_k_cu_82684722_259804cute7productE,(_ZN40_INTERNAL_1b8c4aeb_4_k_cu_82684722_259804cuda3std3__45__cpo3endE - _ZN40_INTERNAL_1b8c4aeb_4_k_cu_82684722_259804cute7productE)
_ZN40_INTERNAL_1b8c4aeb_4_k_cu_82684722_259804cute7productE:
	.zero		1
	.type		_ZN40_INTERNAL_1b8c4aeb_4_k_cu_82684722_259804cuda3std3__45__cpo3endE,@object
	.size		_ZN40_INTERNAL_1b8c4aeb_4_k_cu_82684722_259804cuda3std3__45__cpo3endE,(_ZN40_INTERNAL_1b8c4aeb_4_k_cu_82684722_259804cuda3std3__419piecewise_constructE - _ZN40_INTERNAL_1b8c4aeb_4_k_cu_82684722_259804cuda3std3__45__cpo3endE)
_ZN40_INTERNAL_1b8c4aeb_4_k_cu_82684722_259804cuda3std3__45__cpo3endE:
	.zero		1
	.type		_ZN40_INTERNAL_1b8c4aeb_4_k_cu_82684722_259804cuda3std3__419piecewise_constructE,@object
	.size		_ZN40_INTERNAL_1b8c4aeb_4_k_cu_82684722_259804cuda3std3__419piecewise_constructE,(_ZN40_INTERNAL_1b8c4aeb_4_k_cu_82684722_259804cuda3std3__45__cpo4cendE - _ZN40_INTERNAL_1b8c4aeb_4_k_cu_82684722_259804cuda3std3__419piecewise_constructE)
_ZN40_INTERNAL_1b8c4aeb_4_k_cu_82684722_259804cuda3std3__419piecewise_constructE:
	.zero		1
	.type		_ZN40_INTERNAL_1b8c4aeb_4_k_cu_82684722_259804cuda3std3__45__cpo4cendE,@object
	.size		_ZN40_INTERNAL_1b8c4aeb_4_k_cu_82684722_259804cuda3std3__45__cpo4cendE,(_ZN40_INTERNAL_1b8c4aeb_4_k_cu_82684722_259804cuda3std6ranges3__45__cpo4swapE - _ZN40_INTERNAL_1b8c4aeb_4_k_cu_82684722_259804cuda3std3__45__cpo4cendE)
_ZN40_INTERNAL_1b8c4aeb_4_k_cu_82684722_259804cuda3std3__45__cpo4cendE:
	.zero		1
	.type		_ZN40_INTERNAL_1b8c4aeb_4_k_cu_82684722_259804cuda3std6ranges3__45__cpo4swapE,@object
	.size		_ZN40_INTERNAL_1b8c4aeb_4_k_cu_82684722_259804cuda3std6ranges3__45__cpo4swapE,(.L_10 - _ZN40_INTERNAL_1b8c4aeb_4_k_cu_82684722_259804cuda3std6ranges3__45__cpo4swapE)
_ZN40_INTERNAL_1b8c4aeb_4_k_cu_82684722_259804cuda3std6ranges3__45__cpo4swapE:
	.zero		1
.L_10:


//--------------------- .nv.constant0._ZN7cutlass13device_kernelINS_4gemm6kernel13GemmUniversalIN4cute5tupleIJiiiiEEENS1_10collective13CollectiveMmaINS1_35MainloopSm100TmaUmmaWarpSpecializedILi4ELi2ELi4ENS5_IJNS4_1CILi1EEESB_SB_EEEEENS5_IJNSA_ILi128EEENSA_ILi64EEENSA_ILi256EEEEEEaNS5_IJlSB_lEEEaSI_NS4_8TiledMMAINS4_8MMA_AtomIJNS4_15SM100_MMA_S8_SSIaaiLi128ELi64ELNS4_4UMMA5MajorE0ELSN_0ELNSM_8SaturateE0EEEEEENS4_6LayoutISC_NS5_IJNSA_ILi0EEESS_SS_EEEEENS5_IJNS4_10UnderscoreESV_SV_EEEEENS4_13SM90_TMA_LOADENS4_14ComposedLayoutINS4_7SwizzleILi3ELi4ELi3EEENS4_18smem_ptr_flag_bitsILi8EEENSR_INS5_IJNSA_ILi8EEESE_EEENS5_IJSE_SB_EEEEEEEvNS4_8identityESY_S18_vS19_EENS_8epilogue10collective18CollectiveEpilogueINS1B_23Sm100TmaWarpSpecializedILi1ELi1ELi64ELb0ELb0EEEJSH_NS5_IJNSR_ISE_SB_EENSR_ISF_SB_EEEEEaSI_aSI_NS1B_6fusion15FusionCallbacksIS1F_NS1J_17LinearCombinationIaiaiLNS_15FloatRoundStyleE2EEESH_S1I_JEEENS4_5SM1004TMEM4LOAD26SM100_TMEM_LOAD_32dp32b64xESY_NSZ_INS10_ILi2ELi4ELi3EEES13_NSR_INS5_IJS14_SF_EEENS5_IJSF_SB_EEEEEEENS4_39AutoVectorizingCopyWithAssumedAlignmentILi128EEENS4_14SM90_TMA_STOREES1X_S1Z_S1Z_EEEvvEEEEvNT_6ParamsE --------------------------
	.section	.nv.constant0._ZN7cutlass13device_kernelINS_4gemm6kernel13GemmUniversalIN4cute5tupleIJiiiiEEENS1_10collective13CollectiveMmaINS1_35MainloopSm100TmaUmmaWarpSpecializedILi4ELi2ELi4ENS5_IJNS4_1CILi1EEESB_SB_EEEEENS5_IJNSA_ILi128EEENSA_ILi64EEENSA_ILi256EEEEEEaNS5_IJlSB_lEEEaSI_NS4_8TiledMMAINS4_8MMA_AtomIJNS4_15SM100_MMA_S8_SSIaaiLi128ELi64ELNS4_4UMMA5MajorE0ELSN_0ELNSM_8SaturateE0EEEEEENS4_6LayoutISC_NS5_IJNSA_ILi0EEESS_SS_EEEEENS5_IJNS4_10UnderscoreESV_SV_EEEEENS4_13SM90_TMA_LOADENS4_14ComposedLayoutINS4_7SwizzleILi3ELi4ELi3EEENS4_18smem_ptr_flag_bitsILi8EEENSR_INS5_IJNSA_ILi8EEESE_EEENS5_IJSE_SB_EEEEEEEvNS4_8identityESY_S18_vS19_EENS_8epilogue10collective18CollectiveEpilogueINS1B_23Sm100TmaWarpSpecializedILi1ELi1ELi64ELb0ELb0EEEJSH_NS5_IJNSR_ISE_SB_EENSR_ISF_SB_EEEEEaSI_aSI_NS1B_6fusion15FusionCallbacksIS1F_NS1J_17LinearCombinationIaiaiLNS_15FloatRoundStyleE2EEESH_S1I_JEEENS4_5SM1004TMEM4LOAD26SM100_TMEM_LOAD_32dp32b64xESY_NSZ_INS10_ILi2ELi4ELi3EEES13_NSR_INS5_IJS14_SF_EEENS5_IJSF_SB_EEEEEEENS4_39AutoVectorizingCopyWithAssumedAlignmentILi128EEENS4_14SM90_TMA_STOREES1X_S1Z_S1Z_EEEvvEEEEvNT_6ParamsE,"a",@progbits
	.sectionflags	@""
	.align	4
.nv.constant0._ZN7cutlass13device_kernelINS_4gemm6kernel13GemmUniversalIN4cute5tupleIJiiiiEEENS1_10collective13CollectiveMmaINS1_35MainloopSm100TmaUmmaWarpSpecializedILi4ELi2ELi4ENS5_IJNS4_1CILi1EEESB_SB_EEEEENS5_IJNSA_ILi128EEENSA_ILi64EEENSA_ILi256EEEEEEaNS5_IJlSB_lEEEaSI_NS4_8TiledMMAINS4_8MMA_AtomIJNS4_15SM100_MMA_S8_SSIaaiLi128ELi64ELNS4_4UMMA5MajorE0ELSN_0ELNSM_8SaturateE0EEEEEENS4_6LayoutISC_NS5_IJNSA_ILi0EEESS_SS_EEEEENS5_IJNS4_10UnderscoreESV_SV_EEEEENS4_13SM90_TMA_LOADENS4_14ComposedLayoutINS4_7SwizzleILi3ELi4ELi3EEENS4_18smem_ptr_flag_bitsILi8EEENSR_INS5_IJNSA_ILi8EEESE_EEENS5_IJSE_SB_EEEEEEEvNS4_8identityESY_S18_vS19_EENS_8epilogue10collective18CollectiveEpilogueINS1B_23Sm100TmaWarpSpecializedILi1ELi1ELi64ELb0ELb0EEEJSH_NS5_IJNSR_ISE_SB_EENSR_ISF_SB_EEEEEaSI_aSI_NS1B_6fusion15FusionCallbacksIS1F_NS1J_17LinearCombinationIaiaiLNS_15FloatRoundStyleE2EEESH_S1I_JEEENS4_5SM1004TMEM4LOAD26SM100_TMEM_LOAD_32dp32b64xESY_NSZ_INS10_ILi2ELi4ELi3EEES13_NSR_INS5_IJS14_SF_EEENS5_IJSF_SB_EEEEEEENS4_39AutoVectorizingCopyWithAssumedAlignmentILi128EEENS4_14SM90_TMA_STOREES1X_S1Z_S1Z_EEEvvEEEEvNT_6ParamsE:
	.zero		2944


//--------------------- SYMBOLS --------------------------

	.type		.nv.reservedSmem.offset0,@object
	.size		.nv.reservedSmem.offset0,0x4
	.type		.nv.reservedSmem.cap,@object
	.size		.nv.reservedSmem.cap,0x4
	.type		__assertfail,@function
